	.target	sm_100a

	.elftype	@"ET_EXEC"


//--------------------- .note.nv.tkinfo           --------------------------
	.section	.note.nv.tkinfo,"",@"SHT_NOTE"
	.sectionflags	@"SHF_NOTE_NV_TKINFO"
	.tkinfo
        /*0018*/ 	.word	0x00000002
        /*0030*/ 	.string	""
        /*0030*/ 	.string	"ptxas"
        /*0030*/ 	.string	"Cuda compilation tools, release 13.0, V13.0.88"
        /*0030*/ 	.string	"Build cuda_13.0.r13.0/compiler.36424714_0"
        /*0030*/ 	.string	"-arch sm_100a -m 64 "



//--------------------- .note.nv.cuinfo           --------------------------
	.section	.note.nv.cuinfo,"",@"SHT_NOTE"
	.sectionflags	@"SHF_NOTE_NV_CUINFO"
        /*0018*/ 	.short	0x0002
        /*001a*/ 	.short	0x0064
        /*001c*/ 	.short	0x0082
	.zero		2


//--------------------- .nv.info                  --------------------------
	.section	.nv.info,"",@"SHT_CUDA_INFO"
	.align	4


	//----- nvinfo : EIATTR_REGCOUNT
	.align		4
        /*0000*/ 	.byte	0x04, 0x2f
        /*0002*/ 	.short	(.L_19 - .L_18)
	.align		4
.L_18:
        /*0004*/ 	.word	index@(_ZN7cutlass13device_kernelINS_4conv6kernel13ConvUniversalINS1_16ConvProblemShapeILNS1_8OperatorE0ELi2EEENS1_10collective14CollectiveConvINS1_47MainloopSm100TmaUmmaWarpSpecializedImplicitGemmILS5_0ELi10ELi2ELi1ELi2EN4cute5tupleIJNSA_1CILi2EEENSC_ILi1EEESE_EEEEENSB_IJNSC_ILi256EEENSC_ILi64EEENSB_IJSI_EEEEEENS_6half_tESL_NSA_8TiledMMAINSA_8MMA_AtomIJNSA_26SM100_MMA_F16BF16_2x1SM_SSISL_SL_fLi256ELi64ELNSA_4UMMA5MajorE0ELSQ_0ELNSP_7ScaleInE0ELSR_0EEEEEENSA_6LayoutINSB_IJSE_SE_SE_EEENSB_IJNSC_ILi0EEESW_SW_EEEEENSB_IJNSA_10UnderscoreESZ_SZ_EEEEENS7_6detail27Sm100ImplicitGemmTileTraitsINSA_25SM100_TMA_2SM_LOAD_IM2COLENSA_14ComposedLayoutINSA_7SwizzleILi3ELi4ELi3EEENSA_18smem_ptr_flag_bitsILi16EEENSU_INSB_IJNSC_ILi8EEESI_EEENSB_IJSI_SE_EEEEEEEvEENS13_INSA_18SM100_TMA_2SM_LOADES1E_vEEEENS_8epilogue10collective18CollectiveEpilogueINS1J_23Sm100TmaWarpSpecializedILi3ELi2ELi32ELb1ELb0EEEJNSB_IJNSC_ILi128EEESI_SJ_EEENSB_IJNSU_IS1O_SE_EENSU_INSC_ILi32EEESE_EEEEESL_NSB_IJNSB_IJlllEEESE_SW_EEESL_S1V_NS1J_6fusion15FusionCallbacksIS1N_NS1W_17LinearCombinationISL_fSL_fLNS_15FloatRoundStyleE2EEES1P_S1T_JEEENSA_5SM1004TMEM4LOAD26SM100_TMEM_LOAD_32dp32b32xENSA_20SM90_TMA_LOAD_IM2COLENS15_INS16_ILi2ELi4ELi3EEES19_NSU_INSB_IJS1A_S1R_EEENSB_IJS1R_SE_EEEEEEENSA_39AutoVectorizingCopyWithAssumedAlignmentILi128EEENSA_21SM90_TMA_STORE_IM2COLES2B_S2D_S2D_EEEvvEEEEvNT_6ParamsE)
        /*0008*/ 	.word	0x0000007d


	//----- nvinfo : EIATTR_FRAME_SIZE
	.align		4
.L_19:
        /*000c*/ 	.byte	0x04, 0x11
        /*000e*/ 	.short	(.L_21 - .L_20)
	.align		4
.L_20:
        /*0010*/ 	.word	index@($__internal_2_$__cuda_sm10x_tcgen05_guardrail_trap_unallocated_columns_being_dealloced)
        /*0014*/ 	.word	0x00000008


	//----- nvinfo : EIATTR_FRAME_SIZE
	.align		4
.L_21:
        /*0018*/ 	.byte	0x04, 0x11
        /*001a*/ 	.short	(.L_23 - .L_22)
	.align		4
.L_22:
        /*001c*/ 	.word	index@($__internal_1_$__cuda_sm10x_tcgen05_guardrail_trap_phase_invalid_during_alloc)
        /*0020*/ 	.word	0x00000008


	//----- nvinfo : EIATTR_FRAME_SIZE
	.align		4
.L_23:
        /*0024*/ 	.byte	0x04, 0x11
        /*0026*/ 	.short	(.L_25 - .L_24)
	.align		4
.L_24:
        /*0028*/ 	.word	index@($__internal_0_$__cuda_sm10x_tcgen05_guardrail_trap_col_being_dealloced_not_returned_by_alloc)
        /*002c*/ 	.word	0x00000008


	//----- nvinfo : EIATTR_FRAME_SIZE
	.align		4
.L_25:
        /*0030*/ 	.byte	0x04, 0x11
        /*0032*/ 	.short	(.L_27 - .L_26)
	.align		4
.L_26:
        /*0034*/ 	.word	index@(_ZN7cutlass13device_kernelINS_4conv6kernel13ConvUniversalINS1_16ConvProblemShapeILNS1_8OperatorE0ELi2EEENS1_10collective14CollectiveConvINS1_47MainloopSm100TmaUmmaWarpSpecializedImplicitGemmILS5_0ELi10ELi2ELi1ELi2EN4cute5tupleIJNSA_1CILi2EEENSC_ILi1EEESE_EEEEENSB_IJNSC_ILi256EEENSC_ILi64EEENSB_IJSI_EEEEEENS_6half_tESL_NSA_8TiledMMAINSA_8MMA_AtomIJNSA_26SM100_MMA_F16BF16_2x1SM_SSISL_SL_fLi256ELi64ELNSA_4UMMA5MajorE0ELSQ_0ELNSP_7ScaleInE0ELSR_0EEEEEENSA_6LayoutINSB_IJSE_SE_SE_EEENSB_IJNSC_ILi0EEESW_SW_EEEEENSB_IJNSA_10UnderscoreESZ_SZ_EEEEENS7_6detail27Sm100ImplicitGemmTileTraitsINSA_25SM100_TMA_2SM_LOAD_IM2COLENSA_14ComposedLayoutINSA_7SwizzleILi3ELi4ELi3EEENSA_18smem_ptr_flag_bitsILi16EEENSU_INSB_IJNSC_ILi8EEESI_EEENSB_IJSI_SE_EEEEEEEvEENS13_INSA_18SM100_TMA_2SM_LOADES1E_vEEEENS_8epilogue10collective18CollectiveEpilogueINS1J_23Sm100TmaWarpSpecializedILi3ELi2ELi32ELb1ELb0EEEJNSB_IJNSC_ILi128EEESI_SJ_EEENSB_IJNSU_IS1O_SE_EENSU_INSC_ILi32EEESE_EEEEESL_NSB_IJNSB_IJlllEEESE_SW_EEESL_S1V_NS1J_6fusion15FusionCallbacksIS1N_NS1W_17LinearCombinationISL_fSL_fLNS_15FloatRoundStyleE2EEES1P_S1T_JEEENSA_5SM1004TMEM4LOAD26SM100_TMEM_LOAD_32dp32b32xENSA_20SM90_TMA_LOAD_IM2COLENS15_INS16_ILi2ELi4ELi3EEES19_NSU_INSB_IJS1A_S1R_EEENSB_IJS1R_SE_EEEEEEENSA_39AutoVectorizingCopyWithAssumedAlignmentILi128EEENSA_21SM90_TMA_STORE_IM2COLES2B_S2D_S2D_EEEvvEEEEvNT_6ParamsE)
        /*0038*/ 	.word	0x00000008


	//----- nvinfo : EIATTR_MIN_STACK_SIZE
	.align		4
.L_27:
        /*003c*/ 	.byte	0x04, 0x12
        /*003e*/ 	.short	(.L_29 - .L_28)
	.align		4
.L_28:
        /*0040*/ 	.word	index@(_ZN7cutlass13device_kernelINS_4conv6kernel13ConvUniversalINS1_16ConvProblemShapeILNS1_8OperatorE0ELi2EEENS1_10collective14CollectiveConvINS1_47MainloopSm100TmaUmmaWarpSpecializedImplicitGemmILS5_0ELi10ELi2ELi1ELi2EN4cute5tupleIJNSA_1CILi2EEENSC_ILi1EEESE_EEEEENSB_IJNSC_ILi256EEENSC_ILi64EEENSB_IJSI_EEEEEENS_6half_tESL_NSA_8TiledMMAINSA_8MMA_AtomIJNSA_26SM100_MMA_F16BF16_2x1SM_SSISL_SL_fLi256ELi64ELNSA_4UMMA5MajorE0ELSQ_0ELNSP_7ScaleInE0ELSR_0EEEEEENSA_6LayoutINSB_IJSE_SE_SE_EEENSB_IJNSC_ILi0EEESW_SW_EEEEENSB_IJNSA_10UnderscoreESZ_SZ_EEEEENS7_6detail27Sm100ImplicitGemmTileTraitsINSA_25SM100_TMA_2SM_LOAD_IM2COLENSA_14ComposedLayoutINSA_7SwizzleILi3ELi4ELi3EEENSA_18smem_ptr_flag_bitsILi16EEENSU_INSB_IJNSC_ILi8EEESI_EEENSB_IJSI_SE_EEEEEEEvEENS13_INSA_18SM100_TMA_2SM_LOADES1E_vEEEENS_8epilogue10collective18CollectiveEpilogueINS1J_23Sm100TmaWarpSpecializedILi3ELi2ELi32ELb1ELb0EEEJNSB_IJNSC_ILi128EEESI_SJ_EEENSB_IJNSU_IS1O_SE_EENSU_INSC_ILi32EEESE_EEEEESL_NSB_IJNSB_IJlllEEESE_SW_EEESL_S1V_NS1J_6fusion15FusionCallbacksIS1N_NS1W_17LinearCombinationISL_fSL_fLNS_15FloatRoundStyleE2EEES1P_S1T_JEEENSA_5SM1004TMEM4LOAD26SM100_TMEM_LOAD_32dp32b32xENSA_20SM90_TMA_LOAD_IM2COLENS15_INS16_ILi2ELi4ELi3EEES19_NSU_INSB_IJS1A_S1R_EEENSB_IJS1R_SE_EEEEEEENSA_39AutoVectorizingCopyWithAssumedAlignmentILi128EEENSA_21SM90_TMA_STORE_IM2COLES2B_S2D_S2D_EEEvvEEEEvNT_6ParamsE)
        /*0044*/ 	.word	0x00000008
.L_29:


//--------------------- .nv.compat                --------------------------
	.section	.nv.compat,"",@"SHT_CUDA_COMPAT_INFO"
	.align	4
        /*0000*/ 	.byte	0x02, 0x09, 0x01, 0x00, 0x02, 0x02, 0x02, 0x00, 0x02, 0x05, 0x05, 0x00, 0x03, 0x07, 0x01, 0x01
        /*0010*/ 	.byte	0x02, 0x03, 0x01, 0x00, 0x02, 0x06, 0x01, 0x00, 0x04, 0x0b, 0x08, 0x00, 0x09, 0x00, 0x00, 0x00
        /*0020*/ 	.byte	0x00, 0x00, 0x00, 0x00


//--------------------- .nv.info._ZN7cutlass13device_kernelINS_4conv6kernel13ConvUniversalINS1_16ConvProblemShapeILNS1_8OperatorE0ELi2EEENS1_10collective14CollectiveConvINS1_47MainloopSm100TmaUmmaWarpSpecializedImplicitGemmILS5_0ELi10ELi2ELi1ELi2EN4cute5tupleIJNSA_1CILi2EEENSC_ILi1EEESE_EEEEENSB_IJNSC_ILi256EEENSC_ILi64EEENSB_IJSI_EEEEEENS_6half_tESL_NSA_8TiledMMAINSA_8MMA_AtomIJNSA_26SM100_MMA_F16BF16_2x1SM_SSISL_SL_fLi256ELi64ELNSA_4UMMA5MajorE0ELSQ_0ELNSP_7ScaleInE0ELSR_0EEEEEENSA_6LayoutINSB_IJSE_SE_SE_EEENSB_IJNSC_ILi0EEESW_SW_EEEEENSB_IJNSA_10UnderscoreESZ_SZ_EEEEENS7_6detail27Sm100ImplicitGemmTileTraitsINSA_25SM100_TMA_2SM_LOAD_IM2COLENSA_14ComposedLayoutINSA_7SwizzleILi3ELi4ELi3EEENSA_18smem_ptr_flag_bitsILi16EEENSU_INSB_IJNSC_ILi8EEESI_EEENSB_IJSI_SE_EEEEEEEvEENS13_INSA_18SM100_TMA_2SM_LOADES1E_vEEEENS_8epilogue10collective18CollectiveEpilogueINS1J_23Sm100TmaWarpSpecializedILi3ELi2ELi32ELb1ELb0EEEJNSB_IJNSC_ILi128EEESI_SJ_EEENSB_IJNSU_IS1O_SE_EENSU_INSC_ILi32EEESE_EEEEESL_NSB_IJNSB_IJlllEEESE_SW_EEESL_S1V_NS1J_6fusion15FusionCallbacksIS1N_NS1W_17LinearCombinationISL_fSL_fLNS_15FloatRoundStyleE2EEES1P_S1T_JEEENSA_5SM1004TMEM4LOAD26SM100_TMEM_LOAD_32dp32b32xENSA_20SM90_TMA_LOAD_IM2COLENS15_INS16_ILi2ELi4ELi3EEES19_NSU_INSB_IJS1A_S1R_EEENSB_IJS1R_SE_EEEEEEENSA_39AutoVectorizingCopyWithAssumedAlignmentILi128EEENSA_21SM90_TMA_STORE_IM2COLES2B_S2D_S2D_EEEvvEEEEvNT_6ParamsE --------------------------
	.section	.nv.info._ZN7cutlass13device_kernelINS_4conv6kernel13ConvUniversalINS1_16ConvProblemShapeILNS1_8OperatorE0ELi2EEENS1_10collective14CollectiveConvINS1_47MainloopSm100TmaUmmaWarpSpecializedImplicitGemmILS5_0ELi10ELi2ELi1ELi2EN4cute5tupleIJNSA_1CILi2EEENSC_ILi1EEESE_EEEEENSB_IJNSC_ILi256EEENSC_ILi64EEENSB_IJSI_EEEEEENS_6half_tESL_NSA_8TiledMMAINSA_8MMA_AtomIJNSA_26SM100_MMA_F16BF16_2x1SM_SSISL_SL_fLi256ELi64ELNSA_4UMMA5MajorE0ELSQ_0ELNSP_7ScaleInE0ELSR_0EEEEEENSA_6LayoutINSB_IJSE_SE_SE_EEENSB_IJNSC_ILi0EEESW_SW_EEEEENSB_IJNSA_10UnderscoreESZ_SZ_EEEEENS7_6detail27Sm100ImplicitGemmTileTraitsINSA_25SM100_TMA_2SM_LOAD_IM2COLENSA_14ComposedLayoutINSA_7SwizzleILi3ELi4ELi3EEENSA_18smem_ptr_flag_bitsILi16EEENSU_INSB_IJNSC_ILi8EEESI_EEENSB_IJSI_SE_EEEEEEEvEENS13_INSA_18SM100_TMA_2SM_LOADES1E_vEEEENS_8epilogue10collective18CollectiveEpilogueINS1J_23Sm100TmaWarpSpecializedILi3ELi2ELi32ELb1ELb0EEEJNSB_IJNSC_ILi128EEESI_SJ_EEENSB_IJNSU_IS1O_SE_EENSU_INSC_ILi32EEESE_EEEEESL_NSB_IJNSB_IJlllEEESE_SW_EEESL_S1V_NS1J_6fusion15FusionCallbacksIS1N_NS1W_17LinearCombinationISL_fSL_fLNS_15FloatRoundStyleE2EEES1P_S1T_JEEENSA_5SM1004TMEM4LOAD26SM100_TMEM_LOAD_32dp32b32xENSA_20SM90_TMA_LOAD_IM2COLENS15_INS16_ILi2ELi4ELi3EEES19_NSU_INSB_IJS1A_S1R_EEENSB_IJS1R_SE_EEEEEEENSA_39AutoVectorizingCopyWithAssumedAlignmentILi128EEENSA_21SM90_TMA_STORE_IM2COLES2B_S2D_S2D_EEEvvEEEEvNT_6ParamsE,"",@"SHT_CUDA_INFO"
	.sectionflags	@""
	.align	4


	//----- nvinfo : EIATTR_CUDA_API_VERSION
	.align		4
        /*0000*/ 	.byte	0x04, 0x37
        /*0002*/ 	.short	(.L_31 - .L_30)
.L_30:
        /*0004*/ 	.word	0x00000082


	//----- nvinfo : EIATTR_KPARAM_INFO
	.align		4
.L_31:
        /*0008*/ 	.byte	0x04, 0x17
        /*000a*/ 	.short	(.L_33 - .L_32)
.L_32:
        /*000c*/ 	.word	0x00000000
        /*0010*/ 	.short	0x0000
        /*0012*/ 	.short	0x0000
        /*0014*/ 	.byte	0x00, 0xf0, 0x01, 0x20


	//----- nvinfo : EIATTR_AT_ENTRY_FRAGMENTS
	.align		4
.L_33:
        /*0018*/ 	.byte	0x04, 0x4f
        /*001a*/ 	.short	(.L_35 - .L_34)


	//   ....[0]....
.L_34:
        /*001c*/ 	.word	0x00000007


	//----- nvinfo : EIATTR_RESERVED_SMEM_USED
	.align		4
.L_35:
        /*0020*/ 	.byte	0x01, 0x41
	.zero		2


	//----- nvinfo : EIATTR_SPARSE_MMA_MASK
	.align		4
        /*0024*/ 	.byte	0x03, 0x50
        /*0026*/ 	.short	0x0000


	//----- nvinfo : EIATTR_TCGEN05_2CTA_USED
	.align		4
        /*0028*/ 	.byte	0x01, 0x52
	.zero		2


	//----- nvinfo : EIATTR_MAXREG_COUNT
	.align		4
        /*002c*/ 	.byte	0x03, 0x1b
        /*002e*/ 	.short	0x00ff


	//----- nvinfo : EIATTR_NUM_BARRIERS
	.align		4
        /*0030*/ 	.byte	0x02, 0x4c
        /*0032*/ 	.byte	0x07
	.zero		1


	//----- nvinfo : EIATTR_EXTERNS
	.align		4
        /*0034*/ 	.byte	0x04, 0x0f
        /*0036*/ 	.short	(.L_37 - .L_36)


	//   ....[0]....
	.align		4
.L_36:
        /*0038*/ 	.word	index@(__assertfail)


	//----- nvinfo : EIATTR_MERCURY_ISA_VERSION
	.align		4
.L_37:
        /*003c*/ 	.byte	0x03, 0x5f
        /*003e*/ 	.short	0x0101


	//----- nvinfo : EIATTR_INT_WARP_WIDE_INSTR_OFFSETS
	.align		4
        /*0040*/ 	.byte	0x04, 0x31
        /*0042*/ 	.short	(.L_39 - .L_38)


	//   ....[0]....
.L_38:
        /*0044*/ 	.word	0x00000d20


	//   ....[1]....
        /*0048*/ 	.word	0x00000dd0


	//   ....[2]....
        /*004c*/ 	.word	0x00004640


	//   ....[3]....
        /*0050*/ 	.word	0x00004660


	//   ....[4]....
        /*0054*/ 	.word	0x00004690


	//   ....[5]....
        /*0058*/ 	.word	0x000052f0


	//   ....[6]....
        /*005c*/ 	.word	0x00005430


	//   ....[7]....
        /*0060*/ 	.word	0x00005530


	//   ....[8]....
        /*0064*/ 	.word	0x00005630


	//----- nvinfo : EIATTR_COOP_GROUP_MASK_REGIDS
	.align		4
.L_39:
        /*0068*/ 	.byte	0x04, 0x29
        /*006a*/ 	.short	(.L_41 - .L_40)


	//   ....[0]....
.L_40:
        /*006c*/ 	.word	0xffffffff


	//   ....[1]....
        /*0070*/ 	.word	0xffffffff


	//   ....[2]....
        /*0074*/ 	.word	0xffffffff


	//   ....[3]....
        /*0078*/ 	.word	0xffffffff


	//   ....[4]....
        /*007c*/ 	.word	0xffffffff


	//   ....[5]....
        /*0080*/ 	.word	0xffffffff


	//   ....[6]....
        /*0084*/ 	.word	0xffffffff


	//   ....[7]....
        /*0088*/ 	.word	0xffffffff


	//   ....[8]....
        /*008c*/ 	.word	0xffffffff


	//   ....[9]....
        /*0090*/ 	.word	0xffffffff


	//   ....[10]....
        /*0094*/ 	.word	0xffffffff


	//   ....[11]....
        /*0098*/ 	.word	0xffffffff


	//   ....[12]....
        /*009c*/ 	.word	0xffffffff


	//----- nvinfo : EIATTR_COOP_GROUP_INSTR_OFFSETS
	.align		4
.L_41:
        /*00a0*/ 	.byte	0x04, 0x28
        /*00a2*/ 	.short	(.L_43 - .L_42)


	//   ....[0]....
.L_42:
        /*00a4*/ 	.word	0x000000d0


	//   ....[1]....
        /*00a8*/ 	.word	0x00000540


	//   ....[2]....
        /*00ac*/ 	.word	0x000007d0


	//   ....[3]....
        /*00b0*/ 	.word	0x00000950


	//   ....[4]....
        /*00b4*/ 	.word	0x00000a50


	//   ....[5]....
        /*00b8*/ 	.word	0x00000ba0


	//   ....[6]....
        /*00bc*/ 	.word	0x00000e40


	//   ....[7]....
        /*00c0*/ 	.word	0x00002500


	//   ....[8]....
        /*00c4*/ 	.word	0x00003510


	//   ....[9]....
        /*00c8*/ 	.word	0x000039e0


	//   ....[10]....
        /*00cc*/ 	.word	0x00003a10


	//   ....[11]....
        /*00d0*/ 	.word	0x00004560


	//   ....[12]....
        /*00d4*/ 	.word	0x00004760


	//----- nvinfo : EIATTR_VRC_CTA_INIT_COUNT
	.align		4
.L_43:
        /*00d8*/ 	.byte	0x02, 0x4a
        /*00da*/ 	.byte	0x80
	.zero		1


	//----- nvinfo : EIATTR_SYSCALL_OFFSETS
	.align		4
        /*00dc*/ 	.byte	0x04, 0x46
        /*00de*/ 	.short	(.L_45 - .L_44)


	//   ....[0]....
.L_44:
        /*00e0*/ 	.word	0x00006360


	//   ....[1]....
        /*00e4*/ 	.word	0x00006450


	//   ....[2]....
        /*00e8*/ 	.word	0x00006e50


	//   ....[3]....
        /*00ec*/ 	.word	0x00007b30


	//----- nvinfo : EIATTR_MBARRIER_INSTR_OFFSETS
	.align		4
.L_45:
        /*00f0*/ 	.byte	0x04, 0x39
        /*00f2*/ 	.short	(.L_47 - .L_46)


	//   ....[0]....
.L_46:
        /*00f4*/ 	.word	0x00000670
        /*00f8*/ 	.word	0x000000ff
        /*00fc*/ 	.word	0x00000000
        /*0100*/ 	.short	0x0100
        /*0102*/ 	.byte	0x04
	.zero		1


	//   ....[1]....
        /*0104*/ 	.word	0x00000680
        /*0108*/ 	.word	0x000000ff
        /*010c*/ 	.word	0x00000050
        /*0110*/ 	.short	0x0100
        /*0112*/ 	.byte	0x04
	.zero		1


	//   ....[2]....
        /*0114*/ 	.word	0x00000690
        /*0118*/ 	.word	0x000000ff
        /*011c*/ 	.word	0x00000008
        /*0120*/ 	.short	0x0100
        /*0122*/ 	.byte	0x04
	.zero		1


	//   ....[3]....
        /*0124*/ 	.word	0x000006a0
        /*0128*/ 	.word	0x000000ff
        /*012c*/ 	.word	0x00000058
        /*0130*/ 	.short	0x0100
        /*0132*/ 	.byte	0x04
	.zero		1


	//   ....[4]....
        /*0134*/ 	.word	0x000006b0
        /*0138*/ 	.word	0x000000ff
        /*013c*/ 	.word	0x00000010
        /*0140*/ 	.short	0x0100
        /*0142*/ 	.byte	0x04
	.zero		1


	//   ....[5]....
        /*0144*/ 	.word	0x000006c0
        /*0148*/ 	.word	0x000000ff
        /*014c*/ 	.word	0x00000060
        /*0150*/ 	.short	0x0100
        /*0152*/ 	.byte	0x04
	.zero		1


	//   ....[6]....
        /*0154*/ 	.word	0x000006d0
        /*0158*/ 	.word	0x000000ff
        /*015c*/ 	.word	0x00000018
        /*0160*/ 	.short	0x0100
        /*0162*/ 	.byte	0x04
	.zero		1


	//   ....[7]....
        /*0164*/ 	.word	0x000006e0
        /*0168*/ 	.word	0x000000ff
        /*016c*/ 	.word	0x00000068
        /*0170*/ 	.short	0x0100
        /*0172*/ 	.byte	0x04
	.zero		1


	//   ....[8]....
        /*0174*/ 	.word	0x000006f0
        /*0178*/ 	.word	0x000000ff
        /*017c*/ 	.word	0x00000020
        /*0180*/ 	.short	0x0100
        /*0182*/ 	.byte	0x04
	.zero		1


	//   ....[9]....
        /*0184*/ 	.word	0x00000700
        /*0188*/ 	.word	0x000000ff
        /*018c*/ 	.word	0x00000070
        /*0190*/ 	.short	0x0100
        /*0192*/ 	.byte	0x04
	.zero		1


	//   ....[10]....
        /*0194*/ 	.word	0x00000710
        /*0198*/ 	.word	0x000000ff
        /*019c*/ 	.word	0x00000028
        /*01a0*/ 	.short	0x0100
        /*01a2*/ 	.byte	0x04
	.zero		1


	//   ....[11]....
        /*01a4*/ 	.word	0x00000720
        /*01a8*/ 	.word	0x000000ff
        /*01ac*/ 	.word	0x00000078
        /*01b0*/ 	.short	0x0100
        /*01b2*/ 	.byte	0x04
	.zero		1


	//   ....[12]....
        /*01b4*/ 	.word	0x00000730
        /*01b8*/ 	.word	0x000000ff
        /*01bc*/ 	.word	0x00000030
        /*01c0*/ 	.short	0x0100
        /*01c2*/ 	.byte	0x04
	.zero		1


	//   ....[13]....
        /*01c4*/ 	.word	0x00000740
        /*01c8*/ 	.word	0x000000ff
        /*01cc*/ 	.word	0x00000080
        /*01d0*/ 	.short	0x0100
        /*01d2*/ 	.byte	0x04
	.zero		1


	//   ....[14]....
        /*01d4*/ 	.word	0x00000750
        /*01d8*/ 	.word	0x000000ff
        /*01dc*/ 	.word	0x00000038
        /*01e0*/ 	.short	0x0100
        /*01e2*/ 	.byte	0x04
	.zero		1


	//   ....[15]....
        /*01e4*/ 	.word	0x00000760
        /*01e8*/ 	.word	0x000000ff
        /*01ec*/ 	.word	0x00000088
        /*01f0*/ 	.short	0x0100
        /*01f2*/ 	.byte	0x04
	.zero		1


	//   ....[16]....
        /*01f4*/ 	.word	0x00000770
        /*01f8*/ 	.word	0x000000ff
        /*01fc*/ 	.word	0x00000040
        /*0200*/ 	.short	0x0100
        /*0202*/ 	.byte	0x04
	.zero		1


	//   ....[17]....
        /*0204*/ 	.word	0x00000780
        /*0208*/ 	.word	0x000000ff
        /*020c*/ 	.word	0x00000090
        /*0210*/ 	.short	0x0100
        /*0212*/ 	.byte	0x04
	.zero		1


	//   ....[18]....
        /*0214*/ 	.word	0x00000790
        /*0218*/ 	.word	0x000000ff
        /*021c*/ 	.word	0x00000048
        /*0220*/ 	.short	0x0100
        /*0222*/ 	.byte	0x04
	.zero		1


	//   ....[19]....
        /*0224*/ 	.word	0x000007a0
        /*0228*/ 	.word	0x000000ff
        /*022c*/ 	.word	0x00000098
        /*0230*/ 	.short	0x0100
        /*0232*/ 	.byte	0x04
	.zero		1


	//   ....[20]....
        /*0234*/ 	.word	0x000008e0
        /*0238*/ 	.word	0x000000ff
        /*023c*/ 	.word	0x000000a0
        /*0240*/ 	.short	0x0100
        /*0242*/ 	.byte	0x04
	.zero		1


	//   ....[21]....
        /*0244*/ 	.word	0x000008f0
        /*0248*/ 	.word	0x000000ff
        /*024c*/ 	.word	0x000000b8
        /*0250*/ 	.short	0x0100
        /*0252*/ 	.byte	0x04
	.zero		1


	//   ....[22]....
        /*0254*/ 	.word	0x00000900
        /*0258*/ 	.word	0x000000ff
        /*025c*/ 	.word	0x000000a8
        /*0260*/ 	.short	0x0100
        /*0262*/ 	.byte	0x04
	.zero		1


	//   ....[23]....
        /*0264*/ 	.word	0x00000910
        /*0268*/ 	.word	0x000000ff
        /*026c*/ 	.word	0x000000c0
        /*0270*/ 	.short	0x0100
        /*0272*/ 	.byte	0x04
	.zero		1


	//   ....[24]....
        /*0274*/ 	.word	0x00000920
        /*0278*/ 	.word	0x000000ff
        /*027c*/ 	.word	0x000000b0
        /*0280*/ 	.short	0x0100
        /*0282*/ 	.byte	0x04
	.zero		1


	//   ....[25]....
        /*0284*/ 	.word	0x00000930
        /*0288*/ 	.word	0x000000ff
        /*028c*/ 	.word	0x000000c8
        /*0290*/ 	.short	0x0100
        /*0292*/ 	.byte	0x04
	.zero		1


	//   ....[26]....
        /*0294*/ 	.word	0x00000a20
        /*0298*/ 	.word	0x000000ff
        /*029c*/ 	.word	0x000000d0
        /*02a0*/ 	.short	0x0100
        /*02a2*/ 	.byte	0x04
	.zero		1


	//   ....[27]....
        /*02a4*/ 	.word	0x00000a30
        /*02a8*/ 	.word	0x000000ff
        /*02ac*/ 	.word	0x000000d8
        /*02b0*/ 	.short	0x0100
        /*02b2*/ 	.byte	0x04
	.zero		1


	//   ....[28]....
        /*02b4*/ 	.word	0x00000b70
        /*02b8*/ 	.word	0x000000ff
        /*02bc*/ 	.word	0x000000e0
        /*02c0*/ 	.short	0x0100
        /*02c2*/ 	.byte	0x06
	.zero		1


	//   ....[29]....
        /*02c4*/ 	.word	0x00000b80
        /*02c8*/ 	.word	0x000000ff
        /*02cc*/ 	.word	0x000000e8
        /*02d0*/ 	.short	0x0100
        /*02d2*/ 	.byte	0x06
	.zero		1


	//   ....[30]....
        /*02d4*/ 	.word	0x00000cc0
        /*02d8*/ 	.word	0x000000ff
        /*02dc*/ 	.word	0x000000f0
        /*02e0*/ 	.short	0x0100
        /*02e2*/ 	.byte	0x04
	.zero		1


	//   ....[31]....
        /*02e4*/ 	.word	0x00000cd0
        /*02e8*/ 	.word	0x000000ff
        /*02ec*/ 	.word	0x00000100
        /*02f0*/ 	.short	0x0100
        /*02f2*/ 	.byte	0x04
	.zero		1


	//   ....[32]....
        /*02f4*/ 	.word	0x00000ce0
        /*02f8*/ 	.word	0x000000ff
        /*02fc*/ 	.word	0x000000f8
        /*0300*/ 	.short	0x0100
        /*0302*/ 	.byte	0x04
	.zero		1


	//   ....[33]....
        /*0304*/ 	.word	0x00000cf0
        /*0308*/ 	.word	0x000000ff
        /*030c*/ 	.word	0x00000108
        /*0310*/ 	.short	0x0100
        /*0312*/ 	.byte	0x04
	.zero		1


	//   ....[34]....
        /*0314*/ 	.word	0x00000df0
        /*0318*/ 	.word	0x000000ff
        /*031c*/ 	.word	0x00000110
        /*0320*/ 	.short	0x0100
        /*0322*/ 	.byte	0x06
	.zero		1


	//   ....[35]....
        /*0324*/ 	.word	0x00001930
        /*0328*/ 	.word	0x000000ff
        /*032c*/ 	.word	0x00000050
        /*0330*/ 	.short	0x010a
        /*0332*/ 	.byte	0x04
	.zero		1


	//   ....[36]....
        /*0334*/ 	.word	0x00001bb0
        /*0338*/ 	.word	0x000000ff
        /*033c*/ 	.word	0x00000050
        /*0340*/ 	.short	0x010a
        /*0342*/ 	.byte	0x09
	.zero		1


	//   ....[37]....
        /*0344*/ 	.word	0x00001d60
        /*0348*/ 	.word	0x000000ff
        /*034c*/ 	.word	0x00000050
        /*0350*/ 	.short	0x010a
        /*0352*/ 	.byte	0x07
	.zero		1


	//   ....[38]....
        /*0354*/ 	.word	0x00001f30
        /*0358*/ 	.word	0x000000ff
        /*035c*/ 	.word	0x000000d8
        /*0360*/ 	.short	0x0101
        /*0362*/ 	.byte	0x19
	.zero		1


	//   ....[39]....
        /*0364*/ 	.word	0x00001f60
        /*0368*/ 	.word	0x000000ff
        /*036c*/ 	.word	0x00000050
        /*0370*/ 	.short	0x010a
        /*0372*/ 	.byte	0x04
	.zero		1


	//   ....[40]....
        /*0374*/ 	.word	0x00002180
        /*0378*/ 	.word	0x000000ff
        /*037c*/ 	.word	0x00000050
        /*0380*/ 	.short	0x010a
        /*0382*/ 	.byte	0x09
	.zero		1


	//   ....[41]....
        /*0384*/ 	.word	0x00002330
        /*0388*/ 	.word	0x000000ff
        /*038c*/ 	.word	0x00000050
        /*0390*/ 	.short	0x010a
        /*0392*/ 	.byte	0x07
	.zero		1


	//   ....[42]....
        /*0394*/ 	.word	0x00002510
        /*0398*/ 	.word	0x000000ff
        /*039c*/ 	.word	0x000000e0
        /*03a0*/ 	.short	0x010a
        /*03a2*/ 	.byte	0x19
	.zero		1


	//   ....[43]....
        /*03a4*/ 	.word	0x000025d0
        /*03a8*/ 	.word	0x000000ff
        /*03ac*/ 	.word	0x00000000
        /*03b0*/ 	.short	0x0101
        /*03b2*/ 	.byte	0x04
	.zero		1


	//   ....[44]....
        /*03b4*/ 	.word	0x00002bd0
        /*03b8*/ 	.word	0x000000ff
        /*03bc*/ 	.word	0x00000000
        /*03c0*/ 	.short	0x010a
        /*03c2*/ 	.byte	0x04
	.zero		1


	//   ....[45]....
        /*03c4*/ 	.word	0x00002c70
        /*03c8*/ 	.word	0x000000ff
        /*03cc*/ 	.word	0x00000000
        /*03d0*/ 	.short	0x010a
        /*03d2*/ 	.byte	0x05
	.zero		1


	//   ....[46]....
        /*03d4*/ 	.word	0x00002d10
        /*03d8*/ 	.word	0x000000ff
        /*03dc*/ 	.word	0x00000000
        /*03e0*/ 	.short	0x010a
        /*03e2*/ 	.byte	0x05
	.zero		1


	//   ....[47]....
        /*03e4*/ 	.word	0x00002db0
        /*03e8*/ 	.word	0x000000ff
        /*03ec*/ 	.word	0x00000000
        /*03f0*/ 	.short	0x010a
        /*03f2*/ 	.byte	0x05
	.zero		1


	//   ....[48]....
        /*03f4*/ 	.word	0x00002e50
        /*03f8*/ 	.word	0x000000ff
        /*03fc*/ 	.word	0x00000000
        /*0400*/ 	.short	0x010a
        /*0402*/ 	.byte	0x05
	.zero		1


	//   ....[49]....
        /*0404*/ 	.word	0x00002ef0
        /*0408*/ 	.word	0x000000ff
        /*040c*/ 	.word	0x00000000
        /*0410*/ 	.short	0x010a
        /*0412*/ 	.byte	0x05
	.zero		1


	//   ....[50]....
        /*0414*/ 	.word	0x00002f90
        /*0418*/ 	.word	0x000000ff
        /*041c*/ 	.word	0x00000000
        /*0420*/ 	.short	0x010a
        /*0422*/ 	.byte	0x05
	.zero		1


	//   ....[51]....
        /*0424*/ 	.word	0x00003030
        /*0428*/ 	.word	0x000000ff
        /*042c*/ 	.word	0x00000000
        /*0430*/ 	.short	0x010a
        /*0432*/ 	.byte	0x05
	.zero		1


	//   ....[52]....
        /*0434*/ 	.word	0x000030d0
        /*0438*/ 	.word	0x000000ff
        /*043c*/ 	.word	0x00000000
        /*0440*/ 	.short	0x010a
        /*0442*/ 	.byte	0x05
	.zero		1


	//   ....[53]....
        /*0444*/ 	.word	0x00003180
        /*0448*/ 	.word	0x00000000
        /*044c*/ 	.word	0x00000000
        /*0450*/ 	.short	0x010a
        /*0452*/ 	.byte	0xff
	.zero		1


	//   ....[54]....
        /*0454*/ 	.word	0x000032d0
        /*0458*/ 	.word	0x000000ff
        /*045c*/ 	.word	0x000000e8
        /*0460*/ 	.short	0x010a
        /*0462*/ 	.byte	0x04
	.zero		1


	//   ....[55]....
        /*0464*/ 	.word	0x00003370
        /*0468*/ 	.word	0x000000ff
        /*046c*/ 	.word	0x000000e0
        /*0470*/ 	.short	0x010a
        /*0472*/ 	.byte	0x04
	.zero		1


	//   ....[56]....
        /*0474*/ 	.word	0x00003410
        /*0478*/ 	.word	0x000000ff
        /*047c*/ 	.word	0x00000000
        /*0480*/ 	.short	0x0101
        /*0482*/ 	.byte	0x05
	.zero		1


	//   ....[57]....
        /*0484*/ 	.word	0x00003450
        /*0488*/ 	.word	0x000000ff
        /*048c*/ 	.word	0x000000e8
        /*0490*/ 	.short	0x0106
        /*0492*/ 	.byte	0x04
	.zero		1


	//   ....[58]....
        /*0494*/ 	.word	0x00003490
        /*0498*/ 	.word	0x00000000
        /*049c*/ 	.word	0x000000e8
        /*04a0*/ 	.short	0x010a
        /*04a2*/ 	.byte	0xff
	.zero		1


	//   ....[59]....
        /*04a4*/ 	.word	0x000036e0
        /*04a8*/ 	.word	0x000000ff
        /*04ac*/ 	.word	0x00000008
        /*04b0*/ 	.short	0x010a
        /*04b2*/ 	.byte	0x05
	.zero		1


	//   ....[60]....
        /*04b4*/ 	.word	0x00003700
        /*04b8*/ 	.word	0x000000ff
        /*04bc*/ 	.word	0x00000008
        /*04c0*/ 	.short	0x010a
        /*04c2*/ 	.byte	0x05
	.zero		1


	//   ....[61]....
        /*04c4*/ 	.word	0x00003890
        /*04c8*/ 	.word	0x000000ff
        /*04cc*/ 	.word	0x00000008
        /*04d0*/ 	.short	0x010a
        /*04d2*/ 	.byte	0x05
	.zero		1


	//   ....[62]....
        /*04d4*/ 	.word	0x000038b0
        /*04d8*/ 	.word	0x000000ff
        /*04dc*/ 	.word	0x00000008
        /*04e0*/ 	.short	0x010a
        /*04e2*/ 	.byte	0x05
	.zero		1


	//   ....[63]....
        /*04e4*/ 	.word	0x00003970
        /*04e8*/ 	.word	0x000000ff
        /*04ec*/ 	.word	0x00000000
        /*04f0*/ 	.short	0x0101
        /*04f2*/ 	.byte	0x04
	.zero		1


	//   ....[64]....
        /*04f4*/ 	.word	0x00003d00
        /*04f8*/ 	.word	0x000000ff
        /*04fc*/ 	.word	0x000000e0
        /*0500*/ 	.short	0x010a
        /*0502*/ 	.byte	0x14
	.zero		1


	//   ....[65]....
        /*0504*/ 	.word	0x00003da0
        /*0508*/ 	.word	0x000000ff
        /*050c*/ 	.word	0x00000000
        /*0510*/ 	.short	0x0101
        /*0512*/ 	.byte	0x22
	.zero		1


	//   ....[66]....
        /*0514*/ 	.word	0x00003de0
        /*0518*/ 	.word	0x000000ff
        /*051c*/ 	.word	0x00000100
        /*0520*/ 	.short	0x010a
        /*0522*/ 	.byte	0x19
	.zero		1


	//   ....[67]....
        /*0524*/ 	.word	0x00003e80
        /*0528*/ 	.word	0x000000ff
        /*052c*/ 	.word	0x00000000
        /*0530*/ 	.short	0x010a
        /*0532*/ 	.byte	0x04
	.zero		1


	//   ....[68]....
        /*0534*/ 	.word	0x00003ed0
        /*0538*/ 	.word	0x000000ff
        /*053c*/ 	.word	0x00000000
        /*0540*/ 	.short	0x010a
        /*0542*/ 	.byte	0x12
	.zero		1


	//   ....[69]....
        /*0544*/ 	.word	0x00004020
        /*0548*/ 	.word	0x000000ff
        /*054c*/ 	.word	0x00000000
        /*0550*/ 	.short	0x010a
        /*0552*/ 	.byte	0x05
	.zero		1


	//   ....[70]....
        /*0554*/ 	.word	0x00004350
        /*0558*/ 	.word	0x000000ff
        /*055c*/ 	.word	0x00000000
        /*0560*/ 	.short	0x010a
        /*0562*/ 	.byte	0x04
	.zero		1


	//   ....[71]....
        /*0564*/ 	.word	0x000043f0
        /*0568*/ 	.word	0x00000000
        /*056c*/ 	.word	0x00000000
        /*0570*/ 	.short	0x010a
        /*0572*/ 	.byte	0xff
	.zero		1


	//   ....[72]....
        /*0574*/ 	.word	0x00004430
        /*0578*/ 	.word	0x00000000
        /*057c*/ 	.word	0x00000000
        /*0580*/ 	.short	0x010a
        /*0582*/ 	.byte	0xff
	.zero		1


	//   ....[73]....
        /*0584*/ 	.word	0x000044a0
        /*0588*/ 	.word	0x000000ff
        /*058c*/ 	.word	0x00000000
        /*0590*/ 	.short	0x0101
        /*0592*/ 	.byte	0x04
	.zero		1


	//   ....[74]....
        /*0594*/ 	.word	0x000044e0
        /*0598*/ 	.word	0x000000ff
        /*059c*/ 	.word	0x00000110
        /*05a0*/ 	.short	0x010a
        /*05a2*/ 	.byte	0x14
	.zero		1


	//   ....[75]....
        /*05a4*/ 	.word	0x00004550
        /*05a8*/ 	.word	0x000000ff
        /*05ac*/ 	.word	0x00000000
        /*05b0*/ 	.short	0x0101
        /*05b2*/ 	.byte	0x04
	.zero		1


	//   ....[76]....
        /*05b4*/ 	.word	0x00004a20
        /*05b8*/ 	.word	0x000000ff
        /*05bc*/ 	.word	0x000000e0
        /*05c0*/ 	.short	0x010a
        /*05c2*/ 	.byte	0x18
	.zero		1


	//   ....[77]....
        /*05c4*/ 	.word	0x00004ac0
        /*05c8*/ 	.word	0x000000ff
        /*05cc*/ 	.word	0x00000000
        /*05d0*/ 	.short	0x0101
        /*05d2*/ 	.byte	0x25
	.zero		1


	//   ....[78]....
        /*05d4*/ 	.word	0x00005000
        /*05d8*/ 	.word	0x000000ff
        /*05dc*/ 	.word	0x000000d8
        /*05e0*/ 	.short	0x010a
        /*05e2*/ 	.byte	0x18
	.zero		1


	//   ....[79]....
        /*05e4*/ 	.word	0x000051f0
        /*05e8*/ 	.word	0x000000ff
        /*05ec*/ 	.word	0x000000b8
        /*05f0*/ 	.short	0x010a
        /*05f2*/ 	.byte	0x04
	.zero		1


	//   ....[80]....
        /*05f4*/ 	.word	0x000054a0
        /*05f8*/ 	.word	0x000000ff
        /*05fc*/ 	.word	0x000000a0
        /*0600*/ 	.short	0x010b
        /*0602*/ 	.byte	0x04
	.zero		1


	//   ....[81]....
        /*0604*/ 	.word	0x000054b0
        /*0608*/ 	.word	0x000000ff
        /*060c*/ 	.word	0x00000000
        /*0610*/ 	.short	0x0101
        /*0612*/ 	.byte	0x07
	.zero		1


	//   ....[82]....
        /*0614*/ 	.word	0x000054c0
        /*0618*/ 	.word	0x000000ff
        /*061c*/ 	.word	0x000000b8
        /*0620*/ 	.short	0x010a
        /*0622*/ 	.byte	0x05
	.zero		1


	//   ....[83]....
        /*0624*/ 	.word	0x000056d0
        /*0628*/ 	.word	0x000000ff
        /*062c*/ 	.word	0x000000a0
        /*0630*/ 	.short	0x010b
        /*0632*/ 	.byte	0x05
	.zero		1


	//   ....[84]....
        /*0634*/ 	.word	0x000056e0
        /*0638*/ 	.word	0x000000ff
        /*063c*/ 	.word	0x00000000
        /*0640*/ 	.short	0x0101
        /*0642*/ 	.byte	0x04
	.zero		1


	//   ....[85]....
        /*0644*/ 	.word	0x00005730
        /*0648*/ 	.word	0x000000ff
        /*064c*/ 	.word	0x00000000
        /*0650*/ 	.short	0x010a
        /*0652*/ 	.byte	0x04
	.zero		1


	//   ....[86]....
        /*0654*/ 	.word	0x000057c0
        /*0658*/ 	.word	0x000000ff
        /*065c*/ 	.word	0x00000000
        /*0660*/ 	.short	0x010a
        /*0662*/ 	.byte	0x05
	.zero		1


	//   ....[87]....
        /*0664*/ 	.word	0x00005860
        /*0668*/ 	.word	0x00000000
        /*066c*/ 	.word	0x00000000
        /*0670*/ 	.short	0x010a
        /*0672*/ 	.byte	0xff
	.zero		1


	//   ....[88]....
        /*0674*/ 	.word	0x00005be0
        /*0678*/ 	.word	0x000000ff
        /*067c*/ 	.word	0x000000e0
        /*0680*/ 	.short	0x010a
        /*0682*/ 	.byte	0x31
	.zero		1


	//   ....[89]....
        /*0684*/ 	.word	0x00005cb0
        /*0688*/ 	.word	0x000000ff
        /*068c*/ 	.word	0x00000000
        /*0690*/ 	.short	0x0101
        /*0692*/ 	.byte	0x04
	.zero		1


	//   ....[90]....
        /*0694*/ 	.word	0x00006940
        /*0698*/ 	.word	0x00000000
        /*069c*/ 	.word	0x000000a0
        /*06a0*/ 	.short	0x010a
        /*06a2*/ 	.byte	0xff
	.zero		1


	//   ....[91]....
        /*06a4*/ 	.word	0x00006a40
        /*06a8*/ 	.word	0x0000006c
        /*06ac*/ 	.word	0x000000f0
        /*06b0*/ 	.short	0x010a
        /*06b2*/ 	.byte	0xff
	.zero		1


	//   ....[92]....
        /*06b4*/ 	.word	0x00006c00
        /*06b8*/ 	.word	0x00000000
        /*06bc*/ 	.word	0x000000a0
        /*06c0*/ 	.short	0x010a
        /*06c2*/ 	.byte	0xff
	.zero		1


	//   ....[93]....
        /*06c4*/ 	.word	0x00006d30
        /*06c8*/ 	.word	0x0000006c
        /*06cc*/ 	.word	0x000000f0
        /*06d0*/ 	.short	0x010a
        /*06d2*/ 	.byte	0xff
	.zero		1


	//   ....[94]....
        /*06d4*/ 	.word	0x00007870
        /*06d8*/ 	.word	0x00000000
        /*06dc*/ 	.word	0x00000000
        /*06e0*/ 	.short	0x0101
        /*06e2*/ 	.byte	0xff
	.zero		1


	//   ....[95]....
        /*06e4*/ 	.word	0x00007880
        /*06e8*/ 	.word	0x00000003
        /*06ec*/ 	.word	0x000000a0
        /*06f0*/ 	.short	0x010a
        /*06f2*/ 	.byte	0xff
	.zero		1


	//   ....[96]....
        /*06f4*/ 	.word	0x00007950
        /*06f8*/ 	.word	0x00000003
        /*06fc*/ 	.word	0x000000a0
        /*0700*/ 	.short	0x010a
        /*0702*/ 	.byte	0xff
	.zero		1


	//   ....[97]....
        /*0704*/ 	.word	0x00007c20
        /*0708*/ 	.word	0x0000006c
        /*070c*/ 	.word	0x00000000
        /*0710*/ 	.short	0x0101
        /*0712*/ 	.byte	0xff
	.zero		1


	//   ....[98]....
        /*0714*/ 	.word	0x00008600
        /*0718*/ 	.word	0x00000002
        /*071c*/ 	.word	0x00000000
        /*0720*/ 	.short	0x0101
        /*0722*/ 	.byte	0xff
	.zero		1


	//   ....[99]....
        /*0724*/ 	.word	0x00008890
        /*0728*/ 	.word	0x000000ff
        /*072c*/ 	.word	0x00000000
        /*0730*/ 	.short	0x0101
        /*0732*/ 	.byte	0x04
	.zero		1


	//   ....[100]....
        /*0734*/ 	.word	0x000088c0
        /*0738*/ 	.word	0x00000000
        /*073c*/ 	.word	0x00000050
        /*0740*/ 	.short	0x010a
        /*0742*/ 	.byte	0xff
	.zero		1


	//   ....[101]....
        /*0744*/ 	.word	0x00008920
        /*0748*/ 	.word	0x00000000
        /*074c*/ 	.word	0x00000050
        /*0750*/ 	.short	0x010a
        /*0752*/ 	.byte	0xff
	.zero		1


	//   ....[102]....
        /*0754*/ 	.word	0x00008980
        /*0758*/ 	.word	0x00000000
        /*075c*/ 	.word	0x000000e0
        /*0760*/ 	.short	0x010a
        /*0762*/ 	.byte	0xff
	.zero		1


	//   ....[103]....
        /*0764*/ 	.word	0x000089e0
        /*0768*/ 	.word	0x00000000
        /*076c*/ 	.word	0x00000000
        /*0770*/ 	.short	0x010a
        /*0772*/ 	.byte	0xff
	.zero		1


	//   ....[104]....
        /*0774*/ 	.word	0x00008a40
        /*0778*/ 	.word	0x00000000
        /*077c*/ 	.word	0x00000000
        /*0780*/ 	.short	0x010a
        /*0782*/ 	.byte	0xff
	.zero		1


	//   ....[105]....
        /*0784*/ 	.word	0x00008aa0
        /*0788*/ 	.word	0x00000000
        /*078c*/ 	.word	0x00000000
        /*0790*/ 	.short	0x010a
        /*0792*/ 	.byte	0xff
	.zero		1


	//   ....[106]....
        /*0794*/ 	.word	0x00008b00
        /*0798*/ 	.word	0x00000000
        /*079c*/ 	.word	0x00000000
        /*07a0*/ 	.short	0x010a
        /*07a2*/ 	.byte	0xff
	.zero		1


	//   ....[107]....
        /*07a4*/ 	.word	0x00008b60
        /*07a8*/ 	.word	0x00000000
        /*07ac*/ 	.word	0x00000000
        /*07b0*/ 	.short	0x010a
        /*07b2*/ 	.byte	0xff
	.zero		1


	//   ....[108]....
        /*07b4*/ 	.word	0x00008bc0
        /*07b8*/ 	.word	0x00000000
        /*07bc*/ 	.word	0x00000000
        /*07c0*/ 	.short	0x010a
        /*07c2*/ 	.byte	0xff
	.zero		1


	//   ....[109]....
        /*07c4*/ 	.word	0x00008c20
        /*07c8*/ 	.word	0x00000000
        /*07cc*/ 	.word	0x00000000
        /*07d0*/ 	.short	0x010a
        /*07d2*/ 	.byte	0xff
	.zero		1


	//   ....[110]....
        /*07d4*/ 	.word	0x00008c80
        /*07d8*/ 	.word	0x00000000
        /*07dc*/ 	.word	0x00000000
        /*07e0*/ 	.short	0x010a
        /*07e2*/ 	.byte	0xff
	.zero		1


	//   ....[111]....
        /*07e4*/ 	.word	0x00008ce0
        /*07e8*/ 	.word	0x00000000
        /*07ec*/ 	.word	0x00000000
        /*07f0*/ 	.short	0x010a
        /*07f2*/ 	.byte	0xff
	.zero		1


	//   ....[112]....
        /*07f4*/ 	.word	0x00008d40
        /*07f8*/ 	.word	0x00000004
        /*07fc*/ 	.word	0x000000e8
        /*0800*/ 	.short	0x010a
        /*0802*/ 	.byte	0xff
	.zero		1


	//   ....[113]....
        /*0804*/ 	.word	0x00008da0
        /*0808*/ 	.word	0x00000004
        /*080c*/ 	.word	0x000000e0
        /*0810*/ 	.short	0x010a
        /*0812*/ 	.byte	0xff
	.zero		1


	//   ....[114]....
        /*0814*/ 	.word	0x00008e00
        /*0818*/ 	.word	0x00000005
        /*081c*/ 	.word	0x00000008
        /*0820*/ 	.short	0x010a
        /*0822*/ 	.byte	0xff
	.zero		1


	//   ....[115]....
        /*0824*/ 	.word	0x00008ee0
        /*0828*/ 	.word	0x00000003
        /*082c*/ 	.word	0x00000008
        /*0830*/ 	.short	0x010a
        /*0832*/ 	.byte	0xff
	.zero		1


	//   ....[116]....
        /*0834*/ 	.word	0x00008f40
        /*0838*/ 	.word	0x00000004
        /*083c*/ 	.word	0x000000e0
        /*0840*/ 	.short	0x010a
        /*0842*/ 	.byte	0xff
	.zero		1


	//   ....[117]....
        /*0844*/ 	.word	0x00008fa0
        /*0848*/ 	.word	0x00000004
        /*084c*/ 	.word	0x00000100
        /*0850*/ 	.short	0x010a
        /*0852*/ 	.byte	0xff
	.zero		1


	//   ....[118]....
        /*0854*/ 	.word	0x00009000
        /*0858*/ 	.word	0x00000004
        /*085c*/ 	.word	0x00000000
        /*0860*/ 	.short	0x010a
        /*0862*/ 	.byte	0xff
	.zero		1


	//   ....[119]....
        /*0864*/ 	.word	0x00009060
        /*0868*/ 	.word	0x00000000
        /*086c*/ 	.word	0x00000000
        /*0870*/ 	.short	0x010a
        /*0872*/ 	.byte	0xff
	.zero		1


	//   ....[120]....
        /*0874*/ 	.word	0x000090c0
        /*0878*/ 	.word	0x00000000
        /*087c*/ 	.word	0x00000110
        /*0880*/ 	.short	0x010a
        /*0882*/ 	.byte	0xff
	.zero		1


	//   ....[121]....
        /*0884*/ 	.word	0x00009120
        /*0888*/ 	.word	0x00000000
        /*088c*/ 	.word	0x000000e0
        /*0890*/ 	.short	0x010a
        /*0892*/ 	.byte	0xff
	.zero		1


	//   ....[122]....
        /*0894*/ 	.word	0x00009180
        /*0898*/ 	.word	0x00000000
        /*089c*/ 	.word	0x000000d8
        /*08a0*/ 	.short	0x010a
        /*08a2*/ 	.byte	0xff
	.zero		1


	//   ....[123]....
        /*08a4*/ 	.word	0x000091e0
        /*08a8*/ 	.word	0x00000000
        /*08ac*/ 	.word	0x000000b8
        /*08b0*/ 	.short	0x010a
        /*08b2*/ 	.byte	0xff
	.zero		1


	//   ....[124]....
        /*08b4*/ 	.word	0x00009240
        /*08b8*/ 	.word	0x00000005
        /*08bc*/ 	.word	0x000000b8
        /*08c0*/ 	.short	0x010a
        /*08c2*/ 	.byte	0xff
	.zero		1


	//   ....[125]....
        /*08c4*/ 	.word	0x000092a0
        /*08c8*/ 	.word	0x00000000
        /*08cc*/ 	.word	0x00000000
        /*08d0*/ 	.short	0x010a
        /*08d2*/ 	.byte	0xff
	.zero		1


	//   ....[126]....
        /*08d4*/ 	.word	0x00009300
        /*08d8*/ 	.word	0x00000000
        /*08dc*/ 	.word	0x00000000
        /*08e0*/ 	.short	0x010a
        /*08e2*/ 	.byte	0xff
	.zero		1


	//   ....[127]....
        /*08e4*/ 	.word	0x00009360
        /*08e8*/ 	.word	0x00000000
        /*08ec*/ 	.word	0x000000e0
        /*08f0*/ 	.short	0x010a
        /*08f2*/ 	.byte	0xff
	.zero		1


	//   ....[128]....
        /*08f4*/ 	.word	0x000093b0
        /*08f8*/ 	.word	0x00000000
        /*08fc*/ 	.word	0x000000a0
        /*0900*/ 	.short	0x010a
        /*0902*/ 	.byte	0xff
	.zero		1


	//   ....[129]....
        /*0904*/ 	.word	0x00009400
        /*0908*/ 	.word	0x0000006c
        /*090c*/ 	.word	0x000000f0
        /*0910*/ 	.short	0x010a
        /*0912*/ 	.byte	0xff
	.zero		1


	//   ....[130]....
        /*0914*/ 	.word	0x00009450
        /*0918*/ 	.word	0x00000003
        /*091c*/ 	.word	0x000000a0
        /*0920*/ 	.short	0x010a
        /*0922*/ 	.byte	0xff
	.zero		1


	//----- nvinfo : EIATTR_NUM_MBARRIERS
	.align		4
.L_47:
        /*0924*/ 	.byte	0x03, 0x38
        /*0926*/ 	.short	0x0023


	//----- nvinfo : EIATTR_EXIT_INSTR_OFFSETS
	.align		4
        /*0928*/ 	.byte	0x04, 0x1c
        /*092a*/ 	.short	(.L_49 - .L_48)


	//   ....[0]....
.L_48:
        /*092c*/ 	.word	0x000031b0


	//   ....[1]....
        /*0930*/ 	.word	0x00003460


	//   ....[2]....
        /*0934*/ 	.word	0x000034c0


	//   ....[3]....
        /*0938*/ 	.word	0x00004770


	//   ....[4]....
        /*093c*/ 	.word	0x00005890


	//   ....[5]....
        /*0940*/ 	.word	0x000058d0


	//   ....[6]....
        /*0944*/ 	.word	0x00008770


	//   ....[7]....
        /*0948*/ 	.word	0x000087f0


	//   ....[8]....
        /*094c*/ 	.word	0x00008820


	//   ....[9]....
        /*0950*/ 	.word	0x000088a0


	//----- nvinfo : EIATTR_MAX_THREADS
	.align		4
.L_49:
        /*0954*/ 	.byte	0x04, 0x05
        /*0956*/ 	.short	(.L_51 - .L_50)
.L_50:
        /*0958*/ 	.word	0x00000100
        /*095c*/ 	.word	0x00000001
        /*0960*/ 	.word	0x00000001


	//----- nvinfo : EIATTR_CRS_STACK_SIZE
	.align		4
.L_51:
        /*0964*/ 	.byte	0x04, 0x1e
        /*0966*/ 	.short	(.L_53 - .L_52)
.L_52:
        /*0968*/ 	.word	0x00000000


	//----- nvinfo : EIATTR_CBANK_PARAM_SIZE
	.align		4
.L_53:
        /*096c*/ 	.byte	0x03, 0x19
        /*096e*/ 	.short	0x0800


	//----- nvinfo : EIATTR_PARAM_CBANK
	.align		4
        /*0970*/ 	.byte	0x04, 0x0a
        /*0972*/ 	.short	(.L_55 - .L_54)
	.align		4
.L_54:
        /*0974*/ 	.word	index@(.nv.constant0._ZN7cutlass13device_kernelINS_4conv6kernel13ConvUniversalINS1_16ConvProblemShapeILNS1_8OperatorE0ELi2EEENS1_10collective14CollectiveConvINS1_47MainloopSm100TmaUmmaWarpSpecializedImplicitGemmILS5_0ELi10ELi2ELi1ELi2EN4cute5tupleIJNSA_1CILi2EEENSC_ILi1EEESE_EEEEENSB_IJNSC_ILi256EEENSC_ILi64EEENSB_IJSI_EEEEEENS_6half_tESL_NSA_8TiledMMAINSA_8MMA_AtomIJNSA_26SM100_MMA_F16BF16_2x1SM_SSISL_SL_fLi256ELi64ELNSA_4UMMA5MajorE0ELSQ_0ELNSP_7ScaleInE0ELSR_0EEEEEENSA_6LayoutINSB_IJSE_SE_SE_EEENSB_IJNSC_ILi0EEESW_SW_EEEEENSB_IJNSA_10UnderscoreESZ_SZ_EEEEENS7_6detail27Sm100ImplicitGemmTileTraitsINSA_25SM100_TMA_2SM_LOAD_IM2COLENSA_14ComposedLayoutINSA_7SwizzleILi3ELi4ELi3EEENSA_18smem_ptr_flag_bitsILi16EEENSU_INSB_IJNSC_ILi8EEESI_EEENSB_IJSI_SE_EEEEEEEvEENS13_INSA_18SM100_TMA_2SM_LOADES1E_vEEEENS_8epilogue10collective18CollectiveEpilogueINS1J_23Sm100TmaWarpSpecializedILi3ELi2ELi32ELb1ELb0EEEJNSB_IJNSC_ILi128EEESI_SJ_EEENSB_IJNSU_IS1O_SE_EENSU_INSC_ILi32EEESE_EEEEESL_NSB_IJNSB_IJlllEEESE_SW_EEESL_S1V_NS1J_6fusion15FusionCallbacksIS1N_NS1W_17LinearCombinationISL_fSL_fLNS_15FloatRoundStyleE2EEES1P_S1T_JEEENSA_5SM1004TMEM4LOAD26SM100_TMEM_LOAD_32dp32b32xENSA_20SM90_TMA_LOAD_IM2COLENS15_INS16_ILi2ELi4ELi3EEES19_NSU_INSB_IJS1A_S1R_EEENSB_IJS1R_SE_EEEEEEENSA_39AutoVectorizingCopyWithAssumedAlignmentILi128EEENSA_21SM90_TMA_STORE_IM2COLES2B_S2D_S2D_EEEvvEEEEvNT_6ParamsE)
        /*0978*/ 	.short	0x0380
        /*097a*/ 	.short	0x0800


	//----- nvinfo : EIATTR_SW_WAR
	.align		4
.L_55:
        /*097c*/ 	.byte	0x04, 0x36
        /*097e*/ 	.short	(.L_57 - .L_56)
.L_56:
        /*0980*/ 	.word	0x00000008
.L_57:


//--------------------- .nv.callgraph             --------------------------
	.section	.nv.callgraph,"",@"SHT_CUDA_CALLGRAPH"
	.align	4
	.sectionentsize	8
	.align		4
        /*0000*/ 	.word	0x00000000
	.align		4
        /*0004*/ 	.word	0xffffffff
	.align		4
        /*0008*/ 	.word	index@(_ZN7cutlass13device_kernelINS_4conv6kernel13ConvUniversalINS1_16ConvProblemShapeILNS1_8OperatorE0ELi2EEENS1_10collective14CollectiveConvINS1_47MainloopSm100TmaUmmaWarpSpecializedImplicitGemmILS5_0ELi10ELi2ELi1ELi2EN4cute5tupleIJNSA_1CILi2EEENSC_ILi1EEESE_EEEEENSB_IJNSC_ILi256EEENSC_ILi64EEENSB_IJSI_EEEEEENS_6half_tESL_NSA_8TiledMMAINSA_8MMA_AtomIJNSA_26SM100_MMA_F16BF16_2x1SM_SSISL_SL_fLi256ELi64ELNSA_4UMMA5MajorE0ELSQ_0ELNSP_7ScaleInE0ELSR_0EEEEEENSA_6LayoutINSB_IJSE_SE_SE_EEENSB_IJNSC_ILi0EEESW_SW_EEEEENSB_IJNSA_10UnderscoreESZ_SZ_EEEEENS7_6detail27Sm100ImplicitGemmTileTraitsINSA_25SM100_TMA_2SM_LOAD_IM2COLENSA_14ComposedLayoutINSA_7SwizzleILi3ELi4ELi3EEENSA_18smem_ptr_flag_bitsILi16EEENSU_INSB_IJNSC_ILi8EEESI_EEENSB_IJSI_SE_EEEEEEEvEENS13_INSA_18SM100_TMA_2SM_LOADES1E_vEEEENS_8epilogue10collective18CollectiveEpilogueINS1J_23Sm100TmaWarpSpecializedILi3ELi2ELi32ELb1ELb0EEEJNSB_IJNSC_ILi128EEESI_SJ_EEENSB_IJNSU_IS1O_SE_EENSU_INSC_ILi32EEESE_EEEEESL_NSB_IJNSB_IJlllEEESE_SW_EEESL_S1V_NS1J_6fusion15FusionCallbacksIS1N_NS1W_17LinearCombinationISL_fSL_fLNS_15FloatRoundStyleE2EEES1P_S1T_JEEENSA_5SM1004TMEM4LOAD26SM100_TMEM_LOAD_32dp32b32xENSA_20SM90_TMA_LOAD_IM2COLENS15_INS16_ILi2ELi4ELi3EEES19_NSU_INSB_IJS1A_S1R_EEENSB_IJS1R_SE_EEEEEEENSA_39AutoVectorizingCopyWithAssumedAlignmentILi128EEENSA_21SM90_TMA_STORE_IM2COLES2B_S2D_S2D_EEEvvEEEEvNT_6ParamsE)
	.align		4
        /*000c*/ 	.word	index@(__assertfail)
	.align		4
        /*0010*/ 	.word	0x00000000
	.align		4
        /*0014*/ 	.word	0xfffffffe
	.align		4
        /*0018*/ 	.word	0x00000000
	.align		4
        /*001c*/ 	.word	0xfffffffd
	.align		4
        /*0020*/ 	.word	0x00000000
	.align		4
        /*0024*/ 	.word	0xfffffffc


//--------------------- .nv.constant4             --------------------------
	.section	.nv.constant4,"a",@progbits
	.align	8
	.align		8
.nv.constant4:
        /*0000*/ 	.dword	__assertfail
	.align		8
        /*0008*/ 	.dword	__unnamed_1
	.align		8
        /*0010*/ 	.dword	__unnamed_2
	.align		8
        /*0018*/ 	.dword	_ZN39_INTERNAL_d55f0e82_4_k_cu_6cf2be4c_29194cuda3std3__45__cpo5beginE
	.align		8
        /*0020*/ 	.dword	_ZN39_INTERNAL_d55f0e82_4_k_cu_6cf2be4c_29194cuda3std3__45__cpo3endE
	.align		8
        /*0028*/ 	.dword	_ZN39_INTERNAL_d55f0e82_4_k_cu_6cf2be4c_29194cuda3std3__45__cpo6cbeginE
	.align		8
        /*0030*/ 	.dword	_ZN39_INTERNAL_d55f0e82_4_k_cu_6cf2be4c_29194cuda3std3__45__cpo4cendE
	.align		8
        /*0038*/ 	.dword	_ZN39_INTERNAL_d55f0e82_4_k_cu_6cf2be4c_29194cuda3std3__441_GLOBAL__N__d55f0e82_4_k_cu_6cf2be4c_29196ignoreE
	.align		8
        /*0040*/ 	.dword	_ZN39_INTERNAL_d55f0e82_4_k_cu_6cf2be4c_29194cuda3std3__419piecewise_constructE
	.align		8
        /*0048*/ 	.dword	_ZN39_INTERNAL_d55f0e82_4_k_cu_6cf2be4c_29194cuda3std3__48in_placeE
	.align		8
        /*0050*/ 	.dword	_ZN39_INTERNAL_d55f0e82_4_k_cu_6cf2be4c_29194cuda3std6ranges3__45__cpo4swapE
	.align		8
        /*0058*/ 	.dword	_ZN39_INTERNAL_d55f0e82_4_k_cu_6cf2be4c_29194cuda3std6ranges3__45__cpo9iter_moveE
	.align		8
        /*0060*/ 	.dword	_ZN39_INTERNAL_d55f0e82_4_k_cu_6cf2be4c_29194cute7productE
	.align		8
        /*0068*/ 	.dword	_ZN39_INTERNAL_d55f0e82_4_k_cu_6cf2be4c_29194cute1_E
	.align		8
        /*0070*/ 	.dword	$str$27
	.align		8
        /*0078*/ 	.dword	$str$28
	.align		8
        /*0080*/ 	.dword	$str$29
	.align		8
        /*0088*/ 	.dword	$str$30


//--------------------- .text._ZN7cutlass13device_kernelINS_4conv6kernel13ConvUniversalINS1_16ConvProblemShapeILNS1_8OperatorE0ELi2EEENS1_10collective14CollectiveConvINS1_47MainloopSm100TmaUmmaWarpSpecializedImplicitGemmILS5_0ELi10ELi2ELi1ELi2EN4cute5tupleIJNSA_1CILi2EEENSC_ILi1EEESE_EEEEENSB_IJNSC_ILi256EEENSC_ILi64EEENSB_IJSI_EEEEEENS_6half_tESL_NSA_8TiledMMAINSA_8MMA_AtomIJNSA_26SM100_MMA_F16BF16_2x1SM_SSISL_SL_fLi256ELi64ELNSA_4UMMA5MajorE0ELSQ_0ELNSP_7ScaleInE0ELSR_0EEEEEENSA_6LayoutINSB_IJSE_SE_SE_EEENSB_IJNSC_ILi0EEESW_SW_EEEEENSB_IJNSA_10UnderscoreESZ_SZ_EEEEENS7_6detail27Sm100ImplicitGemmTileTraitsINSA_25SM100_TMA_2SM_LOAD_IM2COLENSA_14ComposedLayoutINSA_7SwizzleILi3ELi4ELi3EEENSA_18smem_ptr_flag_bitsILi16EEENSU_INSB_IJNSC_ILi8EEESI_EEENSB_IJSI_SE_EEEEEEEvEENS13_INSA_18SM100_TMA_2SM_LOADES1E_vEEEENS_8epilogue10collective18CollectiveEpilogueINS1J_23Sm100TmaWarpSpecializedILi3ELi2ELi32ELb1ELb0EEEJNSB_IJNSC_ILi128EEESI_SJ_EEENSB_IJNSU_IS1O_SE_EENSU_INSC_ILi32EEESE_EEEEESL_NSB_IJNSB_IJlllEEESE_SW_EEESL_S1V_NS1J_6fusion15FusionCallbacksIS1N_NS1W_17LinearCombinationISL_fSL_fLNS_15FloatRoundStyleE2EEES1P_S1T_JEEENSA_5SM1004TMEM4LOAD26SM100_TMEM_LOAD_32dp32b32xENSA_20SM90_TMA_LOAD_IM2COLENS15_INS16_ILi2ELi4ELi3EEES19_NSU_INSB_IJS1A_S1R_EEENSB_IJS1R_SE_EEEEEEENSA_39AutoVectorizingCopyWithAssumedAlignmentILi128EEENSA_21SM90_TMA_STORE_IM2COLES2B_S2D_S2D_EEEvvEEEEvNT_6ParamsE --------------------------
	.section	.text._ZN7cutlass13device_kernelINS_4conv6kernel13ConvUniversalINS1_16ConvProblemShapeILNS1_8OperatorE0ELi2EEENS1_10collective14CollectiveConvINS1_47MainloopSm100TmaUmmaWarpSpecializedImplicitGemmILS5_0ELi10ELi2ELi1ELi2EN4cute5tupleIJNSA_1CILi2EEENSC_ILi1EEESE_EEEEENSB_IJNSC_ILi256EEENSC_ILi64EEENSB_IJSI_EEEEEENS_6half_tESL_NSA_8TiledMMAINSA_8MMA_AtomIJNSA_26SM100_MMA_F16BF16_2x1SM_SSISL_SL_fLi256ELi64ELNSA_4UMMA5MajorE0ELSQ_0ELNSP_7ScaleInE0ELSR_0EEEEEENSA_6LayoutINSB_IJSE_SE_SE_EEENSB_IJNSC_ILi0EEESW_SW_EEEEENSB_IJNSA_10UnderscoreESZ_SZ_EEEEENS7_6detail27Sm100ImplicitGemmTileTraitsINSA_25SM100_TMA_2SM_LOAD_IM2COLENSA_14ComposedLayoutINSA_7SwizzleILi3ELi4ELi3EEENSA_18smem_ptr_flag_bitsILi16EEENSU_INSB_IJNSC_ILi8EEESI_EEENSB_IJSI_SE_EEEEEEEvEENS13_INSA_18SM100_TMA_2SM_LOADES1E_vEEEENS_8epilogue10collective18CollectiveEpilogueINS1J_23Sm100TmaWarpSpecializedILi3ELi2ELi32ELb1ELb0EEEJNSB_IJNSC_ILi128EEESI_SJ_EEENSB_IJNSU_IS1O_SE_EENSU_INSC_ILi32EEESE_EEEEESL_NSB_IJNSB_IJlllEEESE_SW_EEESL_S1V_NS1J_6fusion15FusionCallbacksIS1N_NS1W_17LinearCombinationISL_fSL_fLNS_15FloatRoundStyleE2EEES1P_S1T_JEEENSA_5SM1004TMEM4LOAD26SM100_TMEM_LOAD_32dp32b32xENSA_20SM90_TMA_LOAD_IM2COLENS15_INS16_ILi2ELi4ELi3EEES19_NSU_INSB_IJS1A_S1R_EEENSB_IJS1R_SE_EEEEEEENSA_39AutoVectorizingCopyWithAssumedAlignmentILi128EEENSA_21SM90_TMA_STORE_IM2COLES2B_S2D_S2D_EEEvvEEEEvNT_6ParamsE,"ax",@progbits
	.align	128
.text._ZN7cutlass13device_kernelINS_4conv6kernel13ConvUniversalINS1_16ConvProblemShapeILNS1_8OperatorE0ELi2EEENS1_10collective14CollectiveConvINS1_47MainloopSm100TmaUmmaWarpSpecializedImplicitGemmILS5_0ELi10ELi2ELi1ELi2EN4cute5tupleIJNSA_1CILi2EEENSC_ILi1EEESE_EEEEENSB_IJNSC_ILi256EEENSC_ILi64EEENSB_IJSI_EEEEEENS_6half_tESL_NSA_8TiledMMAINSA_8MMA_AtomIJNSA_26SM100_MMA_F16BF16_2x1SM_SSISL_SL_fLi256ELi64ELNSA_4UMMA5MajorE0ELSQ_0ELNSP_7ScaleInE0ELSR_0EEEEEENSA_6LayoutINSB_IJSE_SE_SE_EEENSB_IJNSC_ILi0EEESW_SW_EEEEENSB_IJNSA_10UnderscoreESZ_SZ_EEEEENS7_6detail27Sm100ImplicitGemmTileTraitsINSA_25SM100_TMA_2SM_LOAD_IM2COLENSA_14ComposedLayoutINSA_7SwizzleILi3ELi4ELi3EEENSA_18smem_ptr_flag_bitsILi16EEENSU_INSB_IJNSC_ILi8EEESI_EEENSB_IJSI_SE_EEEEEEEvEENS13_INSA_18SM100_TMA_2SM_LOADES1E_vEEEENS_8epilogue10collective18CollectiveEpilogueINS1J_23Sm100TmaWarpSpecializedILi3ELi2ELi32ELb1ELb0EEEJNSB_IJNSC_ILi128EEESI_SJ_EEENSB_IJNSU_IS1O_SE_EENSU_INSC_ILi32EEESE_EEEEESL_NSB_IJNSB_IJlllEEESE_SW_EEESL_S1V_NS1J_6fusion15FusionCallbacksIS1N_NS1W_17LinearCombinationISL_fSL_fLNS_15FloatRoundStyleE2EEES1P_S1T_JEEENSA_5SM1004TMEM4LOAD26SM100_TMEM_LOAD_32dp32b32xENSA_20SM90_TMA_LOAD_IM2COLENS15_INS16_ILi2ELi4ELi3EEES19_NSU_INSB_IJS1A_S1R_EEENSB_IJS1R_SE_EEEEEEENSA_39AutoVectorizingCopyWithAssumedAlignmentILi128EEENSA_21SM90_TMA_STORE_IM2COLES2B_S2D_S2D_EEEvvEEEEvNT_6ParamsE:
        .type           _ZN7cutlass13device_kernelINS_4conv6kernel13ConvUniversalINS1_16ConvProblemShapeILNS1_8OperatorE0ELi2EEENS1_10collective14CollectiveConvINS1_47MainloopSm100TmaUmmaWarpSpecializedImplicitGemmILS5_0ELi10ELi2ELi1ELi2EN4cute5tupleIJNSA_1CILi2EEENSC_ILi1EEESE_EEEEENSB_IJNSC_ILi256EEENSC_ILi64EEENSB_IJSI_EEEEEENS_6half_tESL_NSA_8TiledMMAINSA_8MMA_AtomIJNSA_26SM100_MMA_F16BF16_2x1SM_SSISL_SL_fLi256ELi64ELNSA_4UMMA5MajorE0ELSQ_0ELNSP_7ScaleInE0ELSR_0EEEEEENSA_6LayoutINSB_IJSE_SE_SE_EEENSB_IJNSC_ILi0EEESW_SW_EEEEENSB_IJNSA_10UnderscoreESZ_SZ_EEEEENS7_6detail27Sm100ImplicitGemmTileTraitsINSA_25SM100_TMA_2SM_LOAD_IM2COLENSA_14ComposedLayoutINSA_7SwizzleILi3ELi4ELi3EEENSA_18smem_ptr_flag_bitsILi16EEENSU_INSB_IJNSC_ILi8EEESI_EEENSB_IJSI_SE_EEEEEEEvEENS13_INSA_18SM100_TMA_2SM_LOADES1E_vEEEENS_8epilogue10collective18CollectiveEpilogueINS1J_23Sm100TmaWarpSpecializedILi3ELi2ELi32ELb1ELb0EEEJNSB_IJNSC_ILi128EEESI_SJ_EEENSB_IJNSU_IS1O_SE_EENSU_INSC_ILi32EEESE_EEEEESL_NSB_IJNSB_IJlllEEESE_SW_EEESL_S1V_NS1J_6fusion15FusionCallbacksIS1N_NS1W_17LinearCombinationISL_fSL_fLNS_15FloatRoundStyleE2EEES1P_S1T_JEEENSA_5SM1004TMEM4LOAD26SM100_TMEM_LOAD_32dp32b32xENSA_20SM90_TMA_LOAD_IM2COLENS15_INS16_ILi2ELi4ELi3EEES19_NSU_INSB_IJS1A_S1R_EEENSB_IJS1R_SE_EEEEEEENSA_39AutoVectorizingCopyWithAssumedAlignmentILi128EEENSA_21SM90_TMA_STORE_IM2COLES2B_S2D_S2D_EEEvvEEEEvNT_6ParamsE,@function
        .size           _ZN7cutlass13device_kernelINS_4conv6kernel13ConvUniversalINS1_16ConvProblemShapeILNS1_8OperatorE0ELi2EEENS1_10collective14CollectiveConvINS1_47MainloopSm100TmaUmmaWarpSpecializedImplicitGemmILS5_0ELi10ELi2ELi1ELi2EN4cute5tupleIJNSA_1CILi2EEENSC_ILi1EEESE_EEEEENSB_IJNSC_ILi256EEENSC_ILi64EEENSB_IJSI_EEEEEENS_6half_tESL_NSA_8TiledMMAINSA_8MMA_AtomIJNSA_26SM100_MMA_F16BF16_2x1SM_SSISL_SL_fLi256ELi64ELNSA_4UMMA5MajorE0ELSQ_0ELNSP_7ScaleInE0ELSR_0EEEEEENSA_6LayoutINSB_IJSE_SE_SE_EEENSB_IJNSC_ILi0EEESW_SW_EEEEENSB_IJNSA_10UnderscoreESZ_SZ_EEEEENS7_6detail27Sm100ImplicitGemmTileTraitsINSA_25SM100_TMA_2SM_LOAD_IM2COLENSA_14ComposedLayoutINSA_7SwizzleILi3ELi4ELi3EEENSA_18smem_ptr_flag_bitsILi16EEENSU_INSB_IJNSC_ILi8EEESI_EEENSB_IJSI_SE_EEEEEEEvEENS13_INSA_18SM100_TMA_2SM_LOADES1E_vEEEENS_8epilogue10collective18CollectiveEpilogueINS1J_23Sm100TmaWarpSpecializedILi3ELi2ELi32ELb1ELb0EEEJNSB_IJNSC_ILi128EEESI_SJ_EEENSB_IJNSU_IS1O_SE_EENSU_INSC_ILi32EEESE_EEEEESL_NSB_IJNSB_IJlllEEESE_SW_EEESL_S1V_NS1J_6fusion15FusionCallbacksIS1N_NS1W_17LinearCombinationISL_fSL_fLNS_15FloatRoundStyleE2EEES1P_S1T_JEEENSA_5SM1004TMEM4LOAD26SM100_TMEM_LOAD_32dp32b32xENSA_20SM90_TMA_LOAD_IM2COLENS15_INS16_ILi2ELi4ELi3EEES19_NSU_INSB_IJS1A_S1R_EEENSB_IJS1R_SE_EEEEEEENSA_39AutoVectorizingCopyWithAssumedAlignmentILi128EEENSA_21SM90_TMA_STORE_IM2COLES2B_S2D_S2D_EEEvvEEEEvNT_6ParamsE,(.L_x_184 - _ZN7cutlass13device_kernelINS_4conv6kernel13ConvUniversalINS1_16ConvProblemShapeILNS1_8OperatorE0ELi2EEENS1_10collective14CollectiveConvINS1_47MainloopSm100TmaUmmaWarpSpecializedImplicitGemmILS5_0ELi10ELi2ELi1ELi2EN4cute5tupleIJNSA_1CILi2EEENSC_ILi1EEESE_EEEEENSB_IJNSC_ILi256EEENSC_ILi64EEENSB_IJSI_EEEEEENS_6half_tESL_NSA_8TiledMMAINSA_8MMA_AtomIJNSA_26SM100_MMA_F16BF16_2x1SM_SSISL_SL_fLi256ELi64ELNSA_4UMMA5MajorE0ELSQ_0ELNSP_7ScaleInE0ELSR_0EEEEEENSA_6LayoutINSB_IJSE_SE_SE_EEENSB_IJNSC_ILi0EEESW_SW_EEEEENSB_IJNSA_10UnderscoreESZ_SZ_EEEEENS7_6detail27Sm100ImplicitGemmTileTraitsINSA_25SM100_TMA_2SM_LOAD_IM2COLENSA_14ComposedLayoutINSA_7SwizzleILi3ELi4ELi3EEENSA_18smem_ptr_flag_bitsILi16EEENSU_INSB_IJNSC_ILi8EEESI_EEENSB_IJSI_SE_EEEEEEEvEENS13_INSA_18SM100_TMA_2SM_LOADES1E_vEEEENS_8epilogue10collective18CollectiveEpilogueINS1J_23Sm100TmaWarpSpecializedILi3ELi2ELi32ELb1ELb0EEEJNSB_IJNSC_ILi128EEESI_SJ_EEENSB_IJNSU_IS1O_SE_EENSU_INSC_ILi32EEESE_EEEEESL_NSB_IJNSB_IJlllEEESE_SW_EEESL_S1V_NS1J_6fusion15FusionCallbacksIS1N_NS1W_17LinearCombinationISL_fSL_fLNS_15FloatRoundStyleE2EEES1P_S1T_JEEENSA_5SM1004TMEM4LOAD26SM100_TMEM_LOAD_32dp32b32xENSA_20SM90_TMA_LOAD_IM2COLENS15_INS16_ILi2ELi4ELi3EEES19_NSU_INSB_IJS1A_S1R_EEENSB_IJS1R_SE_EEEEEEENSA_39AutoVectorizingCopyWithAssumedAlignmentILi128EEENSA_21SM90_TMA_STORE_IM2COLES2B_S2D_S2D_EEEvvEEEEvNT_6ParamsE)
        .other          _ZN7cutlass13device_kernelINS_4conv6kernel13ConvUniversalINS1_16ConvProblemShapeILNS1_8OperatorE0ELi2EEENS1_10collective14CollectiveConvINS1_47MainloopSm100TmaUmmaWarpSpecializedImplicitGemmILS5_0ELi10ELi2ELi1ELi2EN4cute5tupleIJNSA_1CILi2EEENSC_ILi1EEESE_EEEEENSB_IJNSC_ILi256EEENSC_ILi64EEENSB_IJSI_EEEEEENS_6half_tESL_NSA_8TiledMMAINSA_8MMA_AtomIJNSA_26SM100_MMA_F16BF16_2x1SM_SSISL_SL_fLi256ELi64ELNSA_4UMMA5MajorE0ELSQ_0ELNSP_7ScaleInE0ELSR_0EEEEEENSA_6LayoutINSB_IJSE_SE_SE_EEENSB_IJNSC_ILi0EEESW_SW_EEEEENSB_IJNSA_10UnderscoreESZ_SZ_EEEEENS7_6detail27Sm100ImplicitGemmTileTraitsINSA_25SM100_TMA_2SM_LOAD_IM2COLENSA_14ComposedLayoutINSA_7SwizzleILi3ELi4ELi3EEENSA_18smem_ptr_flag_bitsILi16EEENSU_INSB_IJNSC_ILi8EEESI_EEENSB_IJSI_SE_EEEEEEEvEENS13_INSA_18SM100_TMA_2SM_LOADES1E_vEEEENS_8epilogue10collective18CollectiveEpilogueINS1J_23Sm100TmaWarpSpecializedILi3ELi2ELi32ELb1ELb0EEEJNSB_IJNSC_ILi128EEESI_SJ_EEENSB_IJNSU_IS1O_SE_EENSU_INSC_ILi32EEESE_EEEEESL_NSB_IJNSB_IJlllEEESE_SW_EEESL_S1V_NS1J_6fusion15FusionCallbacksIS1N_NS1W_17LinearCombinationISL_fSL_fLNS_15FloatRoundStyleE2EEES1P_S1T_JEEENSA_5SM1004TMEM4LOAD26SM100_TMEM_LOAD_32dp32b32xENSA_20SM90_TMA_LOAD_IM2COLENS15_INS16_ILi2ELi4ELi3EEES19_NSU_INSB_IJS1A_S1R_EEENSB_IJS1R_SE_EEEEEEENSA_39AutoVectorizingCopyWithAssumedAlignmentILi128EEENSA_21SM90_TMA_STORE_IM2COLES2B_S2D_S2D_EEEvvEEEEvNT_6ParamsE,@"STO_CUDA_ENTRY STV_DEFAULT"
_ZN7cutlass13device_kernelINS_4conv6kernel13ConvUniversalINS1_16ConvProblemShapeILNS1_8OperatorE0ELi2EEENS1_10collective14CollectiveConvINS1_47MainloopSm100TmaUmmaWarpSpecializedImplicitGemmILS5_0ELi10ELi2ELi1ELi2EN4cute5tupleIJNSA_1CILi2EEENSC_ILi1EEESE_EEEEENSB_IJNSC_ILi256EEENSC_ILi64EEENSB_IJSI_EEEEEENS_6half_tESL_NSA_8TiledMMAINSA_8MMA_AtomIJNSA_26SM100_MMA_F16BF16_2x1SM_SSISL_SL_fLi256ELi64ELNSA_4UMMA5MajorE0ELSQ_0ELNSP_7ScaleInE0ELSR_0EEEEEENSA_6LayoutINSB_IJSE_SE_SE_EEENSB_IJNSC_ILi0EEESW_SW_EEEEENSB_IJNSA_10UnderscoreESZ_SZ_EEEEENS7_6detail27Sm100ImplicitGemmTileTraitsINSA_25SM100_TMA_2SM_LOAD_IM2COLENSA_14ComposedLayoutINSA_7SwizzleILi3ELi4ELi3EEENSA_18smem_ptr_flag_bitsILi16EEENSU_INSB_IJNSC_ILi8EEESI_EEENSB_IJSI_SE_EEEEEEEvEENS13_INSA_18SM100_TMA_2SM_LOADES1E_vEEEENS_8epilogue10collective18CollectiveEpilogueINS1J_23Sm100TmaWarpSpecializedILi3ELi2ELi32ELb1ELb0EEEJNSB_IJNSC_ILi128EEESI_SJ_EEENSB_IJNSU_IS1O_SE_EENSU_INSC_ILi32EEESE_EEEEESL_NSB_IJNSB_IJlllEEESE_SW_EEESL_S1V_NS1J_6fusion15FusionCallbacksIS1N_NS1W_17LinearCombinationISL_fSL_fLNS_15FloatRoundStyleE2EEES1P_S1T_JEEENSA_5SM1004TMEM4LOAD26SM100_TMEM_LOAD_32dp32b32xENSA_20SM90_TMA_LOAD_IM2COLENS15_INS16_ILi2ELi4ELi3EEES19_NSU_INSB_IJS1A_S1R_EEENSB_IJS1R_SE_EEEEEEENSA_39AutoVectorizingCopyWithAssumedAlignmentILi128EEENSA_21SM90_TMA_STORE_IM2COLES2B_S2D_S2D_EEEvvEEEEvNT_6ParamsE:
[----:B------:R-:W1:Y:S01]  /*0000*/  LDC R1, c[0x0][0x37c] ;  /* 0x0000df00ff017b82 */ /* 0x000e620000000800 */
[----:B------:R-:W2:Y:S01]  /*0010*/  S2R R96, SR_TID.X ;  /* 0x0000000000607919 */ /* 0x000ea20000002100 */
[----:B------:R-:W3:Y:S06]  /*0020*/  LDCU.64 UR8, c[0x0][0x890] ;  /* 0x00011200ff0877ac */ /* 0x000eec0008000a00 */
[----:B------:R-:W4:Y:S01]  /*0030*/  S2UR UR4, SR_CgaCtaId ;  /* 0x00000000000479c3 */ /* 0x000f220000008800 */
[----:B-1----:R-:W-:Y:S01]  /*0040*/  VIADD R1, R1, 0xfffffff8 ;  /* 0xfffffff801017836 */ /* 0x002fe20000000000 */
[----:B------:R-:W-:-:S02]  /*0050*/  PRMT R87, RZ, 0x7610, R87 ;  /* 0x00007610ff577816 */ /* 0x000fc40000000057 */
[----:B------:R-:W-:Y:S02]  /*0060*/  ELECT P1, URZ, PT ;  /* 0x0000000000ff782f */ /* 0x000fe40003820000 */
[----:B------:R-:W-:Y:S01]  /*0070*/  R2UR UR48, R1 ;  /* 0x00000000013072ca */ /* 0x000fe200000e0000 */
[----:B---3--:R-:W-:-:S04]  /*0080*/  UISETP.NE.U32.AND UP0, UPT, UR8, URZ, UPT ;  /* 0x000000ff0800728c */ /* 0x008fc8000bf05070 */
[----:B------:R-:W-:Y:S02]  /*0090*/  UISETP.NE.AND.EX UP0, UPT, UR9, URZ, UPT, UP0 ;  /* 0x000000ff0900728c */ /* 0x000fe4000bf05300 */
[----:B----4-:R-:W-:Y:S02]  /*00a0*/  ULOP3.LUT UR38, UR4, 0x1, URZ, 0xc0, !UPT ;  /* 0x0000000104267892 */ /* 0x010fe4000f8ec0ff */
[----:B------:R-:W-:Y:S01]  /*00b0*/  ULOP3.LUT UR37, UR4, 0x1, URZ, 0x3c, !UPT ;  /* 0x0000000104257892 */ /* 0x000fe2000f8e3cff */
[----:B--2---:R-:W-:-:S05]  /*00c0*/  SHF.R.U32.HI R88, RZ, 0x5, R96 ;  /* 0x00000005ff587819 */ /* 0x004fca0000011660 */
[----:B------:R-:W1:Y:S02]  /*00d0*/  SHFL.IDX PT, R0, R88, RZ, 0x1f ;  /* 0x00001fff58007589 */ /* 0x000e6400000e0000 */
[----:B-1----:R-:W-:Y:S01]  /*00e0*/  R2UR UR18, R0 ;  /* 0x00000000001272ca */ /* 0x002fe200000e0000 */
[----:B------:R-:W-:-:S14]  /*00f0*/  BRA.U UP0, `(.L_x_0) ;  /* 0x0000000100307547 */ /* 0x000fdc000b800000 */
[----:B------:R-:W1:Y:S02]  /*0100*/  LDCU.64 UR4, c[0x0][0x888] ;  /* 0x00011100ff0477ac */ /* 0x000e640008000a00 */
[----:B-1----:R-:W-:-:S04]  /*0110*/  UISETP.NE.U32.AND UP0, UPT, UR4, URZ, UPT ;  /* 0x000000ff0400728c */ /* 0x002fc8000bf05070 */
[----:B------:R-:W-:-:S09]  /*0120*/  UISETP.NE.AND.EX UP0, UPT, UR5, URZ, UPT, UP0 ;  /* 0x000000ff0500728c */ /* 0x000fd2000bf05300 */
[----:B------:R-:W-:Y:S05]  /*0130*/  BRA.U !UP0, `(.L_x_1) ;  /* 0x0000000108147547 */ /* 0x000fea000b800000 */
[----:B------:R-:W1:Y:S01]  /*0140*/  LDC.64 R2, c[0x0][0x888] ;  /* 0x00022200ff027b82 */ /* 0x000e620000000a00 */
[----:B------:R-:W1:Y:S02]  /*0150*/  LDCU.64 UR4, c[0x0][0x358] ;  /* 0x00006b00ff0477ac */ /* 0x000e640008000a00 */
[----:B-1----:R1:W5:Y:S01]  /*0160*/  LDG.E R41, desc[UR4][R2.64] ;  /* 0x0000000402297981 */ /* 0x002362000c1e1900 */
[----:B------:R-:W-:Y:S01]  /*0170*/  HFMA2 R87, -RZ, RZ, 0, 5.9604644775390625e-08 ;  /* 0x00000001ff577431 */ /* 0x000fe200000001ff */
[----:B------:R-:W-:Y:S05]  /*0180*/  BRA `(.L_x_0) ;  /* 0x00000000000c7947 */ /* 0x000fea0003800000 */
.L_x_1:
[----:B------:R-:W1:Y:S01]  /*0190*/  LDCU UR4, c[0x0][0x880] ;  /* 0x00011000ff0477ac */ /* 0x000e620008000800 */
[----:B------:R-:W-:Y:S01]  /*01a0*/  HFMA2 R87, -RZ, RZ, 0, 5.9604644775390625e-08 ;  /* 0x00000001ff577431 */ /* 0x000fe200000001ff */
[----:B-1----:R-:W-:-:S07]  /*01b0*/  MOV R41, UR4 ;  /* 0x0000000400297c02 */ /* 0x002fce0008000f00 */
.L_x_0:
[----:B------:R-:W2:Y:S02]  /*01c0*/  LDCU.64 UR4, c[0x0][0x8b0] ;  /* 0x00011600ff0477ac */ /* 0x000ea40008000a00 */
[----:B--2---:R-:W-:-:S04]  /*01d0*/  UISETP.NE.U32.AND UP0, UPT, UR4, URZ, UPT ;  /* 0x000000ff0400728c */ /* 0x004fc8000bf05070 */
[----:B------:R-:W-:-:S09]  /*01e0*/  UISETP.NE.AND.EX UP0, UPT, UR5, URZ, UPT, UP0 ;  /* 0x000000ff0500728c */ /* 0x000fd2000bf05300 */
[----:B------:R-:W-:Y:S05]  /*01f0*/  BRA.U UP0, `(.L_x_2) ;  /* 0x0000000100287547 */ /* 0x000fea000b800000 */
[----:B------:R-:W2:Y:S02]  /*0200*/  LDCU.64 UR4, c[0x0][0x8a8] ;  /* 0x00011500ff0477ac */ /* 0x000ea40008000a00 */
[----:B--2---:R-:W-:-:S04]  /*0210*/  UISETP.NE.U32.AND UP0, UPT, UR4, URZ, UPT ;  /* 0x000000ff0400728c */ /* 0x004fc8000bf05070 */
[----:B------:R-:W-:-:S09]  /*0220*/  UISETP.NE.AND.EX UP0, UPT, UR5, URZ, UPT, UP0 ;  /* 0x000000ff0500728c */ /* 0x000fd2000bf05300 */
[----:B------:R-:W-:Y:S05]  /*0230*/  BRA.U !UP0, `(.L_x_3) ;  /* 0x0000000108107547 */ /* 0x000fea000b800000 */
[----:B------:R-:W2:Y:S01]  /*0240*/  LDC.64 R38, c[0x0][0x8a8] ;  /* 0x00022a00ff267b82 */ /* 0x000ea20000000a00 */
[----:B------:R-:W2:Y:S02]  /*0250*/  LDCU.64 UR4, c[0x0][0x358] ;  /* 0x00006b00ff0477ac */ /* 0x000ea40008000a00 */
[----:B--2---:R2:W5:Y:S01]  /*0260*/  LDG.E R38, desc[UR4][R38.64] ;  /* 0x0000000426267981 */ /* 0x004562000c1e1900 */
[----:B------:R-:W-:Y:S05]  /*0270*/  BRA `(.L_x_2) ;  /* 0x0000000000087947 */ /* 0x000fea0003800000 */
.L_x_3:
[----:B------:R-:W2:Y:S02]  /*0280*/  LDCU UR4, c[0x0][0x8a0] ;  /* 0x00011400ff0477ac */ /* 0x000ea40008000800 */
[----:B--2---:R-:W-:Y:S02]  /*0290*/  MOV R38, UR4 ;  /* 0x0000000400267c02 */ /* 0x004fe40008000f00 */
.L_x_2:
[----:B------:R-:W-:Y:S01]  /*02a0*/  IMAD.U32 R0, RZ, RZ, UR18 ;  /* 0x00000012ff007e24 */ /* 0x000fe2000f8e00ff */
[----:B------:R-:W-:Y:S04]  /*02b0*/  BSSY.RECONVERGENT B0, `(.L_x_4) ;  /* 0x000000c000007945 */ /* 0x000fe80003800200 */
[C---:B------:R-:W-:Y:S02]  /*02c0*/  ISETP.NE.OR P2, PT, R0.reuse, 0x1, !P1 ;  /* 0x000000010000780c */ /* 0x040fe40004f45670 */
[----:B------:R-:W-:-:S11]  /*02d0*/  ISETP.NE.OR P0, PT, R0, 0x3, !P1 ;  /* 0x000000030000780c */ /* 0x000fd60004f05670 */
[----:B------:R-:W-:Y:S05]  /*02e0*/  @P2 BRA `(.L_x_5) ;  /* 0x0000000000202947 */ /* 0x000fea0003800000 */
[----:B------:R-:W3:Y:S02]  /*02f0*/  LDCU.64 UR4, c[0x0][0x348] ;  /* 0x00006900ff0477ac */ /* 0x000ee40008000a00 */
[----:B---3--:R-:W-:Y:S02]  /*0300*/  UIADD3 UR6, UP1, UPT, UR4, 0x80, URZ ;  /* 0x0000008004067890 */ /* 0x008fe4000ff3e0ff */
[----:B------:R-:W-:Y:S02]  /*0310*/  UIADD3 UR4, UP0, UPT, UR4, 0x180, URZ ;  /* 0x0000018004047890 */ /* 0x000fe4000ff1e0ff */
[----:B------:R-:W-:Y:S02]  /*0320*/  UIADD3.X UR7, UPT, UPT, URZ, UR5, URZ, UP1, !UPT ;  /* 0x00000005ff077290 */ /* 0x000fe40008ffe4ff */
[----:B------:R-:W-:-:S07]  /*0330*/  UIADD3.X UR5, UPT, UPT, URZ, UR5, URZ, UP0, !UPT ;  /* 0x00000005ff057290 */ /* 0x000fce00087fe4ff */
[----:B------:R3:W-:Y:S02]  /*0340*/  UTMACCTL.PF [UR6] ;  /* 0x00000000060079b9 */ /* 0x0007e40008040000 */
[----:B------:R3:W-:Y:S02]  /*0350*/  UTMACCTL.PF [UR4] ;  /* 0x00000000040079b9 */ /* 0x0007e40008040000 */
[----:B---3--:R-:W-:Y:S01]  /*0360*/  NOP ;  /* 0x0000000000007918 */ /* 0x008fe20000000000 */
.L_x_5:
[----:B------:R-:W-:Y:S05]  /*0370*/  BSYNC.RECONVERGENT B0 ;  /* 0x0000000000007941 */ /* 0x000fea0003800200 */
.L_x_4:
[----:B------:R-:W-:Y:S04]  /*0380*/  BSSY.RECONVERGENT B0, `(.L_x_6) ;  /* 0x000000a000007945 */ /* 0x000fe80003800200 */
        /* <DEDUP_REMOVED lines=9> */
.L_x_7:
[----:B------:R-:W-:Y:S05]  /*0420*/  BSYNC.RECONVERGENT B0 ;  /* 0x0000000000007941 */ /* 0x000fea0003800200 */
.L_x_6:
[----:B------:R-:W3:Y:S01]  /*0430*/  LDCU.64 UR4, c[0x0][0x888] ;  /* 0x00011100ff0477ac */ /* 0x000ee20008000a00 */
[----:B------:R-:W-:Y:S02]  /*0440*/  UISETP.EQ.U32.AND UP2, UPT, UR8, URZ, UPT ;  /* 0x000000ff0800728c */ /* 0x000fe4000bf42070 */
[----:B------:R-:W-:Y:S02]  /*0450*/  UPLOP3.LUT UP3, UPT, UPT, UPT, UPT, 0x80, 0x8 ;  /* 0x000000000008789c */ /* 0x000fe40003f6f070 */
[----:B---3--:R-:W-:-:S04]  /*0460*/  UISETP.NE.U32.AND UP0, UPT, UR4, URZ, UPT ;  /* 0x000000ff0400728c */ /* 0x008fc8000bf05070 */
[----:B------:R-:W-:-:S04]  /*0470*/  UISETP.NE.AND.EX UP1, UPT, UR5, URZ, UPT, UP0 ;  /* 0x000000ff0500728c */ /* 0x000fc8000bf25300 */
[----:B------:R-:W-:-:S04]  /*0480*/  UISETP.EQ.OR.EX UP4, UPT, UR9, URZ, !UP1, UP2 ;  /* 0x000000ff0900728c */ /* 0x000fc8000cf82720 */
[----:B------:R-:W-:-:S06]  /*0490*/  UP2UR UR4, UPR, URZ, 0x10 ;  /* 0x00000010ff047883 */ /* 0x000fcc0008000000 */
[----:B------:R-:W-:Y:S01]  /*04a0*/  MOV R95, UR4 ;  /* 0x00000004005f7c02 */ /* 0x000fe20008000f00 */
[----:B------:R-:W-:Y:S06]  /*04b0*/  BRA.U !UP4, `(.L_x_8) ;  /* 0x000000010c207547 */ /* 0x000fec000b800000 */
[----:B------:R-:W-:Y:S01]  /*04c0*/  UISETP.NE.U32.AND UP2, UPT, UR8, URZ, UPT ;  /* 0x000000ff0800728c */ /* 0x000fe2000bf45070 */
[----:B-----5:R-:W-:Y:S01]  /*04d0*/  FSETP.NEU.AND P0, PT, R41, RZ, PT ;  /* 0x000000ff2900720b */ /* 0x020fe20003f0d000 */
[----:B------:R-:W-:Y:S02]  /*04e0*/  USEL UR4, URZ, 0xffffffff, UP1 ;  /* 0xffffffffff047887 */ /* 0x000fe40008800000 */
[----:B------:R-:W-:-:S10]  /*04f0*/  UISETP.NE.AND.EX UP2, UPT, UR9, URZ, UPT, UP2 ;  /* 0x000000ff0900728c */ /* 0x000fd4000bf45320 */
[----:B------:R-:W-:Y:S01]  /*0500*/  VOTEU.ANY UP0, P0 ;  /* 0x0000000000ff7886 */ /* 0x000fe20000000100 */
[----:B------:R-:W-:-:S04]  /*0510*/  @!UP2 USEL UR4, URZ, 0xffffffff, UP0 ;  /* 0xffffffffff04a887 */ /* 0x000fc80008000000 */
[----:B------:R-:W-:-:S04]  /*0520*/  ULOP3.LUT UR4, UR4, 0x1, URZ, 0xc0, !UPT ;  /* 0x0000000104047892 */ /* 0x000fc8000f8ec0ff */
[----:B------:R-:W-:-:S11]  /*0530*/  UISETP.NE.U32.AND UP3, UPT, UR4, 0x1, UPT ;  /* 0x000000010400788c */ /* 0x000fd6000bf65070 */
.L_x_8:
[----:B------:R-:W3:Y:S01]  /*0540*/  SHFL.IDX PT, R0, R88, RZ, 0x1f ;  /* 0x00001fff58007589 */ /* 0x000ee200000e0000 */
[----:B------:R-:W-:Y:S02]  /*0550*/  UISETP.NE.AND UP5, UPT, UR18, 0x2, UPT ;  /* 0x000000021200788c */ /* 0x000fe4000bfa5270 */
[----:B------:R-:W-:Y:S02]  /*0560*/  UISETP.NE.AND UP0, UPT, UR18, 0x2, UPT ;  /* 0x000000021200788c */ /* 0x000fe4000bf05270 */
[----:B------:R-:W-:Y:S02]  /*0570*/  UISETP.NE.OR UP2, UPT, UR38, URZ, UP5 ;  /* 0x000000ff2600728c */ /* 0x000fe4000af45670 */
[----:B------:R-:W-:-:S04]  /*0580*/  USEL UR45, URZ, 0x1, UP0 ;  /* 0x00000001ff2d7887 */ /* 0x000fc80008000000 */
[----:B------:R-:W-:Y:S02]  /*0590*/  PLOP3.LUT P3, PT, P1, PT, UP2, 0xae, 0xea ;  /* 0x0000000000ea781c */ /* 0x000fe40000f6f52e */
[----:B---3--:R-:W-:-:S13]  /*05a0*/  ISETP.NE.AND P0, PT, R0, RZ, PT ;  /* 0x000000ff0000720c */ /* 0x008fda0003f05270 */
[----:B------:R-:W-:Y:S05]  /*05b0*/  @P0 BRA `(.L_x_9) ;  /* 0x0000000000840947 */ /* 0x000fea0003800000 */
[----:B------:R-:W-:Y:S01]  /*05c0*/  ELECT P0, URZ, PT ;  /* 0x0000000000ff782f */ /* 0x000fe20003800000 */
[----:B------:R-:W-:-:S12]  /*05d0*/  BSSY.RECONVERGENT B0, `(.L_x_9) ;  /* 0x000001f000007945 */ /* 0x000fd80003800200 */
[----:B------:R-:W-:Y:S05]  /*05e0*/  @!P0 BRA `(.L_x_10) ;  /* 0x0000000000748947 */ /* 0x000fea0003800000 */
[----:B------:R-:W3:Y:S01]  /*05f0*/  S2UR UR5, SR_CgaCtaId ;  /* 0x00000000000579c3 */ /* 0x000ee20000008800 */
[----:B------:R-:W-:Y:S01]  /*0600*/  UMOV UR4, 0x400 ;  /* 0x0000040000047882 */ /* 0x000fe20000000000 */
[----:B------:R-:W-:Y:S02]  /*0610*/  UMOV UR6, 0x1 ;  /* 0x0000000100067882 */ /* 0x000fe40000000000 */
[----:B------:R-:W-:-:S04]  /*0620*/  UIADD3 UR6, UPT, UPT, -UR6, 0x100000, URZ ;  /* 0x0010000006067890 */ /* 0x000fc8000fffe1ff */
[----:B------:R-:W-:Y:S02]  /*0630*/  USHF.L.U32 UR7, UR6, 0xb, URZ ;  /* 0x0000000b06077899 */ /* 0x000fe400080006ff */
[----:B------:R-:W-:Y:S02]  /*0640*/  USHF.L.U32 UR6, UR6, 0x1, URZ ;  /* 0x0000000106067899 */ /* 0x000fe400080006ff */
[----:B---3--:R-:W-:Y:S01]  /*0650*/  ULEA UR4, UR5, UR4, 0x18 ;  /* 0x0000000405047291 */ /* 0x008fe2000f8ec0ff */
[----:B------:R-:W3:Y:S11]  /*0660*/  FENCE.VIEW.ASYNC.S ;  /* 0x00000000000073c6 */ /* 0x000ef60000000000 */
[----:B---3--:R3:W4:Y:S01]  /*0670*/  SYNCS.EXCH.64 URZ, [UR4], UR6 ;  /* 0x0000000604ff75b2 */ /* 0x0087220008000100 */
[----:B------:R3:W1:Y:S01]  /*0680*/  SYNCS.EXCH.64 URZ, [UR4+0x50], UR6 ;  /* 0x0000500604ff75b2 */ /* 0x0006620008000100 */
        /* <DEDUP_REMOVED lines=17> */
[----:B------:R3:W1:Y:S02]  /*07a0*/  SYNCS.EXCH.64 URZ, [UR4+0x98], UR6 ;  /* 0x0000980604ff75b2 */ /* 0x0006640008000100 */
[----:B---3--:R-:W-:Y:S01]  /*07b0*/  NOP ;  /* 0x0000000000007918 */ /* 0x008fe20000000000 */
.L_x_10:
[----:B------:R-:W-:Y:S05]  /*07c0*/  BSYNC.RECONVERGENT B0 ;  /* 0x0000000000007941 */ /* 0x000fea0003800200 */
.L_x_9:
[----:B------:R-:W3:Y:S01]  /*07d0*/  SHFL.IDX PT, R0, R88, RZ, 0x1f ;  /* 0x00001fff58007589 */ /* 0x000ee200000e0000 */
[----:B------:R-:W-:Y:S01]  /*07e0*/  NOP ;  /* 0x0000000000007918 */ /* 0x000fe20000000000 */
[----:B---3--:R-:W-:-:S13]  /*07f0*/  ISETP.NE.AND P0, PT, R0, 0x1, PT ;  /* 0x000000010000780c */ /* 0x008fda0003f05270 */
[----:B------:R-:W-:Y:S05]  /*0800*/  @P0 BRA `(.L_x_11) ;  /* 0x0000000000500947 */ /* 0x000fea0003800000 */
[----:B------:R-:W3:Y:S01]  /*0810*/  S2UR UR5, SR_CgaCtaId ;  /* 0x00000000000579c3 */ /* 0x000ee20000008800 */
[----:B------:R-:W-:Y:S01]  /*0820*/  UMOV UR4, 0x400 ;  /* 0x0000040000047882 */ /* 0x000fe20000000000 */
[----:B------:R-:W-:Y:S01]  /*0830*/  UMOV UR8, 0x20 ;  /* 0x0000002000087882 */ /* 0x000fe20000000000 */
[----:B------:R-:W-:Y:S01]  /*0840*/  UMOV UR6, 0x80 ;  /* 0x0000008000067882 */ /* 0x000fe20000000000 */
[----:B------:R-:W-:-:S04]  /*0850*/  UIADD3 UR8, UPT, UPT, -UR8, 0x100000, URZ ;  /* 0x0010000008087890 */ /* 0x000fc8000fffe1ff */
[----:B------:R-:W-:Y:S02]  /*0860*/  USHF.L.U32 UR9, UR8, 0xb, URZ ;  /* 0x0000000b08097899 */ /* 0x000fe400080006ff */
[----:B------:R-:W-:Y:S02]  /*0870*/  USHF.L.U32 UR8, UR8, 0x1, URZ ;  /* 0x0000000108087899 */ /* 0x000fe400080006ff */
[----:B------:R-:W-:-:S04]  /*0880*/  UIADD3 UR6, UPT, UPT, -UR6, 0x100000, URZ ;  /* 0x0010000006067890 */ /* 0x000fc8000fffe1ff */
[----:B------:R-:W-:Y:S02]  /*0890*/  USHF.L.U32 UR7, UR6, 0xb, URZ ;  /* 0x0000000b06077899 */ /* 0x000fe400080006ff */
[----:B------:R-:W-:Y:S01]  /*08a0*/  USHF.L.U32 UR6, UR6, 0x1, URZ ;  /* 0x0000000106067899 */ /* 0x000fe200080006ff */
[----:B------:R-:W-:Y:S01]  /*08b0*/  ELECT P0, URZ, PT ;  /* 0x0000000000ff782f */ /* 0x000fe20003800000 */
[----:B---3--:R-:W-:Y:S01]  /*08c0*/  ULEA UR4, UR5, UR4, 0x18 ;  /* 0x0000000405047291 */ /* 0x008fe2000f8ec0ff */
[----:B------:R-:W3:Y:S11]  /*08d0*/  FENCE.VIEW.ASYNC.S ;  /* 0x00000000000073c6 */ /* 0x000ef60000000000 */
[----:B---3--:R3:W1:Y:S01]  /*08e0*/  SYNCS.EXCH.64 URZ, [UR4+0xa0], UR8 ;  /* 0x0000a00804ff75b2 */ /* 0x0086620008000100 */
[----:B------:R3:W1:Y:S01]  /*08f0*/  SYNCS.EXCH.64 URZ, [UR4+0xb8], UR6 ;  /* 0x0000b80604ff75b2 */ /* 0x0006620008000100 */
[----:B------:R3:W1:Y:S01]  /*0900*/  SYNCS.EXCH.64 URZ, [UR4+0xa8], UR8 ;  /* 0x0000a80804ff75b2 */ /* 0x0006620008000100 */
[----:B------:R3:W1:Y:S01]  /*0910*/  SYNCS.EXCH.64 URZ, [UR4+0xc0], UR6 ;  /* 0x0000c00604ff75b2 */ /* 0x0006620008000100 */
[----:B------:R3:W1:Y:S01]  /*0920*/  SYNCS.EXCH.64 URZ, [UR4+0xb0], UR8 ;  /* 0x0000b00804ff75b2 */ /* 0x0006620008000100 */
[----:B------:R3:W1:Y:S01]  /*0930*/  SYNCS.EXCH.64 URZ, [UR4+0xc8], UR6 ;  /* 0x0000c80604ff75b2 */ /* 0x0006620008000100 */
[----:B------:R-:W-:Y:S01]  /*0940*/  NOP ;  /* 0x0000000000007918 */ /* 0x000fe20000000000 */
.L_x_11:
[----:B------:R-:W2:Y:S01]  /*0950*/  SHFL.IDX PT, R0, R88, RZ, 0x1f ;  /* 0x00001fff58007589 */ /* 0x000ea200000e0000 */
[----:B------:R-:W-:Y:S01]  /*0960*/  NOP ;  /* 0x0000000000007918 */ /* 0x000fe20000000000 */
[----:B--2---:R-:W-:-:S13]  /*0970*/  ISETP.NE.AND P0, PT, R0, 0x3, PT ;  /* 0x000000030000780c */ /* 0x004fda0003f05270 */
[----:B------:R-:W-:Y:S05]  /*0980*/  @P0 BRA `(.L_x_12) ;  /* 0x0000000000300947 */ /* 0x000fea0003800000 */
[----:B------:R-:W2:Y:S01]  /*0990*/  S2UR UR5, SR_CgaCtaId ;  /* 0x00000000000579c3 */ /* 0x000ea20000008800 */
[----:B---3--:R-:W-:Y:S01]  /*09a0*/  UMOV UR4, 0x400 ;  /* 0x0000040000047882 */ /* 0x008fe20000000000 */
[----:B------:R-:W-:Y:S01]  /*09b0*/  UMOV UR6, 0x20 ;  /* 0x0000002000067882 */ /* 0x000fe20000000000 */
[----:B------:R-:W-:Y:S01]  /*09c0*/  ELECT P0, URZ, PT ;  /* 0x0000000000ff782f */ /* 0x000fe20003800000 */
[----:B------:R-:W-:-:S04]  /*09d0*/  UIADD3 UR6, UPT, UPT, -UR6, 0x100000, URZ ;  /* 0x0010000006067890 */ /* 0x000fc8000fffe1ff */
[----:B------:R-:W-:Y:S02]  /*09e0*/  USHF.L.U32 UR7, UR6, 0xb, URZ ;  /* 0x0000000b06077899 */ /* 0x000fe400080006ff */
[----:B------:R-:W-:Y:S02]  /*09f0*/  USHF.L.U32 UR6, UR6, 0x1, URZ ;  /* 0x0000000106067899 */ /* 0x000fe400080006ff */
[----:B--2---:R-:W-:Y:S01]  /*0a00*/  ULEA UR4, UR5, UR4, 0x18 ;  /* 0x0000000405047291 */ /* 0x004fe2000f8ec0ff */
[----:B------:R-:W2:Y:S11]  /*0a10*/  FENCE.VIEW.ASYNC.S ;  /* 0x00000000000073c6 */ /* 0x000eb60000000000 */
[----:B--2---:R2:W3:Y:S01]  /*0a20*/  SYNCS.EXCH.64 URZ, [UR4+0xd0], UR6 ;  /* 0x0000d00604ff75b2 */ /* 0x0044e20008000100 */
[----:B------:R2:W1:Y:S01]  /*0a30*/  SYNCS.EXCH.64 URZ, [UR4+0xd8], UR6 ;  /* 0x0000d80604ff75b2 */ /* 0x0004620008000100 */
[----:B------:R-:W-:Y:S01]  /*0a40*/  NOP ;  /* 0x0000000000007918 */ /* 0x000fe20000000000 */
.L_x_12:
[----:B------:R-:W4:Y:S01]  /*0a50*/  SHFL.IDX PT, R0, R88, RZ, 0x1f ;  /* 0x00001fff58007589 */ /* 0x000f2200000e0000 */
[----:B------:R-:W-:Y:S01]  /*0a60*/  NOP ;  /* 0x0000000000007918 */ /* 0x000fe20000000000 */
[----:B----4-:R-:W-:-:S13]  /*0a70*/  ISETP.NE.AND P0, PT, R0, 0x4, PT ;  /* 0x000000040000780c */ /* 0x010fda0003f05270 */
[----:B------:R-:W-:Y:S05]  /*0a80*/  @P0 BRA `(.L_x_13) ;  /* 0x0000000000440947 */ /* 0x000fea0003800000 */
[----:B------:R-:W4:Y:S01]  /*0a90*/  S2UR UR5, SR_CgaCtaId ;  /* 0x00000000000579c3 */ /* 0x000f220000008800 */
[----:B--23--:R-:W-:Y:S01]  /*0aa0*/  UMOV UR4, 0x1e0 ;  /* 0x000001e000047882 */ /* 0x00cfe20000000000 */
[----:B------:R-:W-:Y:S01]  /*0ab0*/  UMOV UR6, 0x400 ;  /* 0x0000040000067882 */ /* 0x000fe20000000000 */
[----:B------:R-:W-:Y:S01]  /*0ac0*/  USEL UR4, UR4, 0x1a0, UP3 ;  /* 0x000001a004047887 */ /* 0x000fe20009800000 */
[----:B------:R-:W-:Y:S01]  /*0ad0*/  UMOV UR8, 0x1 ;  /* 0x0000000100087882 */ /* 0x000fe20000000000 */
[----:B------:R-:W-:Y:S01]  /*0ae0*/  ELECT P0, URZ, PT ;  /* 0x0000000000ff782f */ /* 0x000fe20003800000 */
[----:B------:R-:W-:-:S04]  /*0af0*/  UIADD3 UR8, UPT, UPT, -UR8, 0x100000, URZ ;  /* 0x0010000008087890 */ /* 0x000fc8000fffe1ff */
[----:B------:R-:W-:Y:S02]  /*0b00*/  USHF.L.U32 UR9, UR8, 0xb, URZ ;  /* 0x0000000b08097899 */ /* 0x000fe400080006ff */
[----:B------:R-:W-:Y:S02]  /*0b10*/  USHF.L.U32 UR8, UR8, 0x1, URZ ;  /* 0x0000000108087899 */ /* 0x000fe400080006ff */
[----:B----4-:R-:W-:Y:S02]  /*0b20*/  ULEA UR6, UR5, UR6, 0x18 ;  /* 0x0000000605067291 */ /* 0x010fe4000f8ec0ff */
[----:B------:R-:W-:-:S04]  /*0b30*/  UIADD3 UR4, UPT, UPT, -UR4, 0x100000, URZ ;  /* 0x0010000004047890 */ /* 0x000fc8000fffe1ff */
[----:B------:R-:W-:Y:S02]  /*0b40*/  USHF.L.U32 UR5, UR4, 0xb, URZ ;  /* 0x0000000b04057899 */ /* 0x000fe400080006ff */
[----:B------:R-:W-:Y:S01]  /*0b50*/  USHF.L.U32 UR4, UR4, 0x1, URZ ;  /* 0x0000000104047899 */ /* 0x000fe200080006ff */
[----:B------:R-:W2:Y:S03]  /*0b60*/  FENCE.VIEW.ASYNC.S ;  /* 0x00000000000073c6 */ /* 0x000ea60000000000 */
[----:B--2---:R4:W2:Y:S08]  /*0b70*/  SYNCS.EXCH.64 URZ, [UR6+0xe0], UR8 ;  /* 0x0000e00806ff75b2 */ /* 0x0048b00008000100 */
[----:B------:R4:W3:Y:S02]  /*0b80*/  SYNCS.EXCH.64 URZ, [UR6+0xe8], UR4 ;  /* 0x0000e80406ff75b2 */ /* 0x0008e40008000100 */
[----:B----4-:R-:W-:Y:S01]  /*0b90*/  NOP ;  /* 0x0000000000007918 */ /* 0x010fe20000000000 */
.L_x_13:
[----:B------:R-:W4:Y:S01]  /*0ba0*/  SHFL.IDX PT, R0, R88, RZ, 0x1f ;  /* 0x00001fff58007589 */ /* 0x000f2200000e0000 */
[----:B------:R-:W-:Y:S01]  /*0bb0*/  ISETP.NE.OR P1, PT, RZ, UR18, !P1 ;  /* 0x00000012ff007c0c */ /* 0x000fe2000cf25670 */
[----:B------:R-:W-:Y:S01]  /*0bc0*/  NOP ;  /* 0x0000000000007918 */ /* 0x000fe20000000000 */
[----:B----4-:R-:W-:-:S13]  /*0bd0*/  ISETP.NE.AND P0, PT, R0, 0x5, PT ;  /* 0x000000050000780c */ /* 0x010fda0003f05270 */
[----:B------:R-:W-:Y:S05]  /*0be0*/  @P0 BRA `(.L_x_14) ;  /* 0x0000000000480947 */ /* 0x000fea0003800000 */
[----:B------:R-:W4:Y:S01]  /*0bf0*/  S2UR UR5, SR_CgaCtaId ;  /* 0x00000000000579c3 */ /* 0x000f220000008800 */
[----:B--23--:R-:W-:Y:S01]  /*0c00*/  UMOV UR4, 0x400 ;  /* 0x0000040000047882 */ /* 0x00cfe20000000000 */
        /* <DEDUP_REMOVED lines=9> */
[----:B----4-:R-:W-:Y:S01]  /*0ca0*/  ULEA UR4, UR5, UR4, 0x18 ;  /* 0x0000000405047291 */ /* 0x010fe2000f8ec0ff */
[----:B------:R-:W2:Y:S11]  /*0cb0*/  FENCE.VIEW.ASYNC.S ;  /* 0x00000000000073c6 */ /* 0x000eb60000000000 */
[----:B--2---:R4:W2:Y:S01]  /*0cc0*/  SYNCS.EXCH.64 URZ, [UR4+0xf0], UR6 ;  /* 0x0000f00604ff75b2 */ /* 0x0048a20008000100 */
[----:B------:R4:W3:Y:S01]  /*0cd0*/  SYNCS.EXCH.64 URZ, [UR4+0x100], UR8 ;  /* 0x0001000804ff75b2 */ /* 0x0008e20008000100 */
[----:B------:R4:W1:Y:S01]  /*0ce0*/  SYNCS.EXCH.64 URZ, [UR4+0xf8], UR6 ;  /* 0x0000f80604ff75b2 */ /* 0x0008620008000100 */
[----:B------:R4:W1:Y:S02]  /*0cf0*/  SYNCS.EXCH.64 URZ, [UR4+0x108], UR8 ;  /* 0x0001080804ff75b2 */ /* 0x0008640008000100 */
[----:B----4-:R-:W-:Y:S01]  /*0d00*/  NOP ;  /* 0x0000000000007918 */ /* 0x010fe20000000000 */
.L_x_14:
[----:B--23--:R-:W2:Y:S01]  /*0d10*/  S2UR UR7, SR_CgaCtaId ;  /* 0x00000000000779c3 */ /* 0x00cea20000008800 */
[----:B------:R-:W-:Y:S01]  /*0d20*/  VOTEU.ALL UP0, P1 ;  /* 0x0000000000ff7886 */ /* 0x000fe20000800000 */
[----:B------:R-:W-:Y:S01]  /*0d30*/  UMOV UR4, 0x20 ;  /* 0x0000002000047882 */ /* 0x000fe20000000000 */
[----:B------:R-:W-:Y:S01]  /*0d40*/  NOP ;  /* 0x0000000000007918 */ /* 0x000fe20000000000 */
[----:B-1----:R-:W-:Y:S01]  /*0d50*/  LOP3.LUT R3, R96, 0x1f, RZ, 0xc0, !PT ;  /* 0x0000001f60037812 */ /* 0x002fe200078ec0ff */
[----:B------:R-:W-:Y:S01]  /*0d60*/  UISETP.NE.AND UP4, UPT, UR18, URZ, UPT ;  /* 0x000000ff1200728c */ /* 0x000fe2000bf85270 */
[----:B------:R-:W-:Y:S01]  /*0d70*/  @!UP0 UMOV UR6, 0x400 ;  /* 0x0000040000068882 */ /* 0x000fe20000000000 */
[----:B------:R-:W-:-:S04]  /*0d80*/  @!UP0 UIADD3 UR4, UPT, UPT, -UR4, 0x100000, URZ ;  /* 0x0010000004048890 */ /* 0x000fc8000fffe1ff */
[----:B------:R-:W-:Y:S02]  /*0d90*/  @!UP0 USHF.L.U32 UR5, UR4, 0xb, URZ ;  /* 0x0000000b04058899 */ /* 0x000fe400080006ff */
[----:B------:R-:W-:Y:S02]  /*0da0*/  @!UP0 USHF.L.U32 UR4, UR4, 0x1, URZ ;  /* 0x0000000104048899 */ /* 0x000fe400080006ff */
[----:B--2---:R-:W-:Y:S01]  /*0db0*/  @!UP0 ULEA UR6, UR7, UR6, 0x18 ;  /* 0x0000000607068291 */ /* 0x004fe2000f8ec0ff */
[----:B------:R-:W1:Y:S01]  /*0dc0*/  LDCU UR7, c[0x0][0x36c] ;  /* 0x00006d80ff0777ac */ /* 0x000e620008000800 */
[----:B------:R-:W-:Y:S01]  /*0dd0*/  VOTEU.ALL UP0, P1 ;  /* 0x0000000000ff7886 */ /* 0x000fe20000800000 */
[----:B------:R-:W2:Y:S09]  /*0de0*/  FENCE.VIEW.ASYNC.S ;  /* 0x00000000000073c6 */ /* 0x000eb20000000000 */
[----:B--2---:R2:W3:Y:S01]  /*0df0*/  @!UP0 SYNCS.EXCH.64 URZ, [UR6+0x110], UR4 ;  /* 0x0001100406ff85b2 */ /* 0x0044e20008000100 */
[----:B-1----:R-:W-:-:S09]  /*0e00*/  UISETP.EQ.U32.AND UP6, UPT, UR7, 0x1, UPT ;  /* 0x000000010700788c */ /* 0x002fd2000bfc2070 */
[----:B--2---:R-:W-:Y:S05]  /*0e10*/  BRA.U !UP6, `(.L_x_15) ;  /* 0x000000010e087547 */ /* 0x004fea000b800000 */
[----:B---3--:R-:W-:Y:S01]  /*0e20*/  UCGABAR_ARV ;  /* 0x00000000000079c7 */ /* 0x008fe20008000000 */
[----:B------:R-:W-:Y:S05]  /*0e30*/  BRA `(.L_x_16) ;  /* 0x0000000000047947 */ /* 0x000fea0003800000 */
.L_x_15:
[----:B---3--:R-:W-:Y:S01]  /*0e40*/  NOP ;  /* 0x0000000000007918 */ /* 0x008fe20000000000 */
.L_x_16:
[----:B------:R-:W1:Y:S01]  /*0e50*/  S2UR UR20, SR_CTAID.X ;  /* 0x00000000001479c3 */ /* 0x000e620000002500 */
[----:B------:R-:W-:-:S05]  /*0e60*/  CS2R.32 R94, SR_CgaSize ;  /* 0x00000000005e7805 */ /* 0x000fca0000008a00 */
[----:B------:R-:W-:-:S05]  /*0e70*/  IMAD R94, R94, -0xa0, RZ ;  /* 0xffffff605e5e7824 */ /* 0x000fca00078e02ff */
[----:B------:R-:W-:-:S14]  /*0e80*/  R2UR UR5, R94 ;  /* 0x000000005e0572ca */ /* 0x000fdc00000e0000 */
[----:B------:R-:W2:Y:S01]  /*0e90*/  LDCU UR5, c[0x0][UR5+0x2b0] ;  /* 0x00005600050577ac */ /* 0x000ea20008000800 */
[----:B------:R-:W-:-:S05]  /*0ea0*/  CS2R.32 R94, SR_CgaSize ;  /* 0x00000000005e7805 */ /* 0x000fca0000008a00 */
[----:B------:R-:W-:-:S05]  /*0eb0*/  IMAD R94, R94, -0xa0, RZ ;  /* 0xffffff605e5e7824 */ /* 0x000fca00078e02ff */
[----:B------:R-:W-:-:S14]  /*0ec0*/  R2UR UR4, R94 ;  /* 0x000000005e0472ca */ /* 0x000fdc00000e0000 */
[----:B------:R-:W3:Y:S01]  /*0ed0*/  LDCU UR4, c[0x0][UR4+0x2b4] ;  /* 0x00005680040477ac */ /* 0x000ee20008000800 */
[----:B------:R-:W4:Y:S01]  /*0ee0*/  S2UR UR28, SR_CTAID.Y ;  /* 0x00000000001c79c3 */ /* 0x000f220000002600 */
[----:B------:R-:W-:-:S05]  /*0ef0*/  CS2R.32 R94, SR_CgaSize ;  /* 0x00000000005e7805 */ /* 0x000fca0000008a00 */
[----:B------:R-:W-:-:S05]  /*0f00*/  IMAD R94, R94, -0xa0, RZ ;  /* 0xffffff605e5e7824 */ /* 0x000fca00078e02ff */
[----:B------:R-:W-:-:S14]  /*0f10*/  R2UR UR7, R94 ;  /* 0x000000005e0772ca */ /* 0x000fdc00000e0000 */
[----:B------:R-:W3:Y:S01]  /*0f20*/  LDCU UR7, c[0x0][UR7+0x2a0] ;  /* 0x00005400070777ac */ /* 0x000ee20008000800 */
[----:B------:R-:W-:-:S05]  /*0f30*/  CS2R.32 R94, SR_CgaSize ;  /* 0x00000000005e7805 */ /* 0x000fca0000008a00 */
[----:B------:R-:W-:-:S05]  /*0f40*/  IMAD R94, R94, -0xa0, RZ ;  /* 0xffffff605e5e7824 */ /* 0x000fca00078e02ff */
[----:B------:R-:W-:-:S14]  /*0f50*/  R2UR UR8, R94 ;  /* 0x000000005e0872ca */ /* 0x000fdc00000e0000 */
[----:B------:R-:W3:Y:S01]  /*0f60*/  LDCU UR8, c[0x0][UR8+0x2a4] ;  /* 0x00005480080877ac */ /* 0x000ee20008000800 */
[----:B------:R-:W3:Y:S01]  /*0f70*/  LDCU UR19, c[0x0][0xb24] ;  /* 0x00016480ff1377ac */ /* 0x000ee20008000800 */
[----:B------:R-:W3:Y:S01]  /*0f80*/  LDCU UR39, c[0x0][0xb24] ;  /* 0x00016480ff2777ac */ /* 0x000ee20008000800 */
[----:B-1----:R-:W-:Y:S01]  /*0f90*/  I2FP.F32.U32 R2, UR20 ;  /* 0x0000001400027c45 */ /* 0x002fe20008201000 */
[----:B------:R-:W1:Y:S04]  /*0fa0*/  LDCU UR23, c[0x0][0xb30] ;  /* 0x00016600ff1777ac */ /* 0x000e680008000800 */
[----:B--2---:R-:W-:Y:S01]  /*0fb0*/  FMUL R2, R2, UR5 ;  /* 0x0000000502027c20 */ /* 0x004fe20008400000 */
[----:B----4-:R-:W-:-:S05]  /*0fc0*/  I2FP.F32.U32 R0, UR28 ;  /* 0x0000001c00007c45 */ /* 0x010fca0008201000 */
[----:B------:R-:W2:Y:S01]  /*0fd0*/  F2I.U32.TRUNC.NTZ R2, R2 ;  /* 0x0000000200027305 */ /* 0x000ea2000020f000 */
[----:B---3--:R-:W-:-:S07]  /*0fe0*/  FMUL R0, R0, UR4 ;  /* 0x0000000400007c20 */ /* 0x008fce0008400000 */
[----:B------:R-:W3:Y:S01]  /*0ff0*/  F2I.U32.TRUNC.NTZ R0, R0 ;  /* 0x0000000000007305 */ /* 0x000ee2000020f000 */
[----:B--2---:R-:W-:Y:S02]  /*1000*/  R2UR UR4, R2 ;  /* 0x00000000020472ca */ /* 0x004fe400000e0000 */
[----:B------:R-:W-:Y:S02]  /*1010*/  PRMT R2, RZ, 0x7610, R2 ;  /* 0x00007610ff027816 */ /* 0x000fe40000000002 */
[----:B---3--:R-:W-:Y:S02]  /*1020*/  R2UR UR6, R0 ;  /* 0x00000000000672ca */ /* 0x008fe400000e0000 */
[----:B------:R-:W-:-:S07]  /*1030*/  PRMT R0, RZ, 0x7610, R0 ;  /* 0x00007610ff007816 */ /* 0x000fce0000000000 */
[----:B------:R-:W-:-:S04]  /*1040*/  UIADD3 UR5, UPT, UPT, -UR4, URZ, URZ ;  /* 0x000000ff04057290 */ /* 0x000fc8000fffe1ff */
[----:B------:R-:W-:Y:S02]  /*1050*/  UIMAD UR5, UR7, UR5, UR20 ;  /* 0x00000005070572a4 */ /* 0x000fe4000f8e0214 */
[----:B------:R-:W-:-:S04]  /*1060*/  UIADD3 UR4, UPT, UPT, -UR6, URZ, URZ ;  /* 0x000000ff06047290 */ /* 0x000fc8000fffe1ff */
[----:B------:R-:W-:Y:S01]  /*1070*/  IMAD.U32 R94, RZ, RZ, UR5 ;  /* 0x00000005ff5e7e24 */ /* 0x000fe2000f8e00ff */
[----:B------:R-:W-:-:S06]  /*1080*/  UIMAD UR4, UR8, UR4, UR28 ;  /* 0x00000004080472a4 */ /* 0x000fcc000f8e021c */
[----:B------:R-:W-:Y:S01]  /*1090*/  IMAD.U32 R93, RZ, RZ, UR4 ;  /* 0x00000004ff5d7e24 */ /* 0x000fe2000f8e00ff */
[----:B-1----:R-:W-:Y:S06]  /*10a0*/  BRA.U UP4, `(.L_x_17) ;  /* 0x0000000104307547 */ /* 0x002fec000b800000 */
[----:B------:R-:W-:Y:S01]  /*10b0*/  R2UR UR5, R93 ;  /* 0x000000005d0572ca */ /* 0x000fe200000e0000 */
[----:B------:R-:W-:Y:S01]  /*10c0*/  UMOV UR7, 0x3 ;  /* 0x0000000300077882 */ /* 0x000fe20000000000 */
[----:B------:R-:W-:-:S11]  /*10d0*/  R2UR UR4, R94 ;  /* 0x000000005e0472ca */ /* 0x000fd600000e0000 */
[----:B------:R-:W-:-:S04]  /*10e0*/  UISETP.NE.AND UP0, UPT, UR5, URZ, UPT ;  /* 0x000000ff0500728c */ /* 0x000fc8000bf05270 */
[----:B------:R-:W-:Y:S02]  /*10f0*/  UISETP.LT.U32.OR UP0, UPT, UR4, 0x2, !UP0 ;  /* 0x000000020400788c */ /* 0x000fe4000c701470 */
[----:B------:R-:W-:Y:S02]  /*1100*/  ULOP3.LUT UR4, UR4, 0xfffffffe, URZ, 0xc0, !UPT ;  /* 0xfffffffe04047892 */ /* 0x000fe4000f8ec0ff */
[----:B------:R-:W-:Y:S02]  /*1110*/  USEL UR6, URZ, 0x1, !UP0 ;  /* 0x00000001ff067887 */ /* 0x000fe4000c000000 */
[----:B------:R-:W-:Y:S02]  /*1120*/  USEL UR5, URZ, 0x2, !UP0 ;  /* 0x00000002ff057887 */ /* 0x000fe4000c000000 */
[----:B------:R-:W-:Y:S02]  /*1130*/  USHF.L.U32 UR4, UR7, UR4, URZ ;  /* 0x0000000407047299 */ /* 0x000fe400080006ff */
[----:B------:R-:W-:-:S04]  /*1140*/  UIADD3 UR5, UPT, UPT, UR6, UR5, URZ ;  /* 0x0000000506057290 */ /* 0x000fc8000fffe0ff */
[----:B------:R-:W-:Y:S02]  /*1150*/  IMAD.U32 R0, RZ, RZ, UR4 ;  /* 0x00000004ff007e24 */ /* 0x000fe4000f8e00ff */
[----:B------:R-:W-:-:S07]  /*1160*/  IMAD.U32 R2, RZ, RZ, UR5 ;  /* 0x00000005ff027e24 */ /* 0x000fce000f8e00ff */
.L_x_17:
[----:B------:R-:W1:Y:S01]  /*1170*/  S2UR UR53, SR_CTAID.Z ;  /* 0x00000000003579c3 */ /* 0x000e620000002700 */
[----:B------:R-:W-:Y:S01]  /*1180*/  UISETP.GE.AND UP0, UPT, UR19, 0x1, UPT ;  /* 0x000000011300788c */ /* 0x000fe2000bf06270 */
[----:B------:R-:W-:-:S08]  /*1190*/  UMOV UR52, UR20 ;  /* 0x0000001400347c82 */ /* 0x000fd00008000000 */
[----:B------:R-:W-:Y:S05]  /*11a0*/  BRA.U !UP0, `(.L_x_18) ;  /* 0x0000000108d47547 */ /* 0x000fea000b800000 */
[----:B------:R-:W2:Y:S01]  /*11b0*/  LDCU.128 UR12, c[0x0][0xb10] ;  /* 0x00016200ff0c77ac */ /* 0x000ea20008000c00 */
[----:B------:R-:W3:Y:S01]  /*11c0*/  LDCU UR21, c[0x0][0xb0c] ;  /* 0x00016180ff1577ac */ /* 0x000ee20008000800 */
[----:B------:R-:W4:Y:S01]  /*11d0*/  LDCU UR6, c[0x0][0x370] ;  /* 0x00006e00ff0677ac */ /* 0x000f220008000800 */
[----:B------:R-:W1:Y:S01]  /*11e0*/  LDCU UR7, c[0x0][0x374] ;  /* 0x00006e80ff0777ac */ /* 0x000e620008000800 */
[----:B------:R-:W1:Y:S01]  /*11f0*/  LDCU UR22, c[0x0][0xb20] ;  /* 0x00016400ff1677ac */ /* 0x000e620008000800 */
[----:B--2---:R-:W-:Y:S02]  /*1200*/  UIMAD.WIDE.U32 UR4, UR20, UR12, URZ ;  /* 0x0000000c140472a5 */ /* 0x004fe4000f8e00ff */
[----:B---3--:R-:W-:Y:S01]  /*1210*/  UISETP.NE.AND UP0, UPT, UR21, 0x1, UPT ;  /* 0x000000011500788c */ /* 0x008fe2000bf05270 */
[----:B------:R-:W2:Y:S01]  /*1220*/  LDCU.64 UR8, c[0x0][0xb28] ;  /* 0x00016500ff0877ac */ /* 0x000ea20008000a00 */
[----:B----4-:R-:W-:-:S03]  /*1230*/  UIMAD.WIDE.U32 UR10, UR6, UR12, URZ ;  /* 0x0000000c060a72a5 */ /* 0x010fc6000f8e00ff */
[----:B------:R-:W-:Y:S01]  /*1240*/  UMOV UR4, UR5 ;  /* 0x0000000500047c82 */ /* 0x000fe20008000000 */
[----:B------:R-:W-:Y:S02]  /*1250*/  UISETP.NE.AND UP2, UPT, UR19, 0x1, UPT ;  /* 0x000000011300788c */ /* 0x000fe4000bf45270 */
[----:B------:R-:W-:Y:S01]  /*1260*/  USHF.R.U32.HI UR4, URZ, UR13, UR4 ;  /* 0x0000000dff047299 */ /* 0x000fe20008011604 */
[----:B------:R-:W-:Y:S01]  /*1270*/  UMOV UR10, UR11 ;  /* 0x0000000b000a7c82 */ /* 0x000fe20008000000 */
[----:B------:R-:W-:Y:S02]  /*1280*/  UIMAD.WIDE.U32 UR16, UR28, UR15, URZ ;  /* 0x0000000f1c1072a5 */ /* 0x000fe4000f8e00ff */
[----:B------:R-:W-:Y:S02]  /*1290*/  USEL UR5, UR20, UR4, !UP0 ;  /* 0x0000000414057287 */ /* 0x000fe4000c000000 */
[----:B------:R-:W-:Y:S02]  /*12a0*/  @UP0 USHF.R.U32.HI UR6, URZ, UR13, UR10 ;  /* 0x0000000dff060299 */ /* 0x000fe4000801160a */
[----:B------:R-:W-:-:S02]  /*12b0*/  UISETP.NE.AND UP0, UPT, UR14, 0x1, UPT ;  /* 0x000000010e00788c */ /* 0x000fc4000bf05270 */
[----:B-1----:R-:W-:Y:S02]  /*12c0*/  UIMAD.WIDE.U32 UR10, UR7, UR15, URZ ;  /* 0x0000000f070a72a5 */ /* 0x002fe4000f8e00ff */
[----:B--2---:R-:W-:Y:S01]  /*12d0*/  UIMAD.WIDE.U32 UR12, UR6, UR8, URZ ;  /* 0x00000008060c72a5 */ /* 0x004fe2000f8e00ff */
[----:B------:R-:W-:Y:S01]  /*12e0*/  UMOV UR4, UR17 ;  /* 0x0000001100047c82 */ /* 0x000fe20008000000 */
[----:B------:R-:W-:-:S03]  /*12f0*/  UIADD3 UR52, UPT, UPT, -UR5, URZ, URZ ;  /* 0x000000ff05347290 */ /* 0x000fc6000fffe1ff */
[----:B------:R-:W-:Y:S01]  /*1300*/  UMOV UR10, UR11 ;  /* 0x0000000b000a7c82 */ /* 0x000fe20008000000 */
[----:B------:R-:W-:Y:S02]  /*1310*/  USHF.R.U32.HI UR4, URZ, UR22, UR4 ;  /* 0x00000016ff047299 */ /* 0x000fe40008011604 */
[----:B------:R-:W-:Y:S01]  /*1320*/  @UP0 USHF.R.U32.HI UR7, URZ, UR22, UR10 ;  /* 0x00000016ff070299 */ /* 0x000fe2000801160a */
[----:B------:R-:W-:Y:S01]  /*1330*/  UMOV UR12, UR13 ;  /* 0x0000000d000c7c82 */ /* 0x000fe20008000000 */
[----:B------:R-:W-:Y:S02]  /*1340*/  USEL UR4, UR28, UR4, !UP0 ;  /* 0x000000041c047287 */ /* 0x000fe4000c000000 */
[----:B------:R-:W-:Y:S02]  /*1350*/  UIMAD.WIDE.U32 UR10, UR7, UR8, URZ ;  /* 0x00000008070a72a5 */ /* 0x000fe4000f8e00ff */
[----:B------:R-:W-:Y:S02]  /*1360*/  @UP2 USHF.R.U32.HI UR6, URZ, UR9, UR12 ;  /* 0x00000009ff062299 */ /* 0x000fe4000801160c */
[----:B------:R-:W-:-:S02]  /*1370*/  UIMAD.WIDE.U32 UR12, UR4, UR8, URZ ;  /* 0x00000008040c72a5 */ /* 0x000fc4000f8e00ff */
[----:B------:R-:W-:Y:S01]  /*1380*/  UIMAD UR52, UR21, UR52, UR20 ;  /* 0x00000034153472a4 */ /* 0x000fe2000f8e0214 */
[----:B------:R-:W-:Y:S02]  /*1390*/  UMOV UR10, UR11 ;  /* 0x0000000b000a7c82 */ /* 0x000fe40008000000 */
[----:B------:R-:W-:Y:S02]  /*13a0*/  @UP2 USHF.R.U32.HI UR7, URZ, UR9, UR10 ;  /* 0x00000009ff072299 */ /* 0x000fe4000801160a */
[----:B------:R-:W-:Y:S02]  /*13b0*/  UIMAD UR10, UR6, UR19, URZ ;  /* 0x00000013060a72a4 */ /* 0x000fe4000f8e02ff */
[----:B------:R-:W-:-:S04]  /*13c0*/  UIMAD UR7, UR7, UR19, URZ ;  /* 0x00000013070772a4 */ /* 0x000fc8000f8e02ff */
[----:B------:R-:W-:-:S03]  /*13d0*/  UISETP.GE.AND UP0, UPT, UR4, UR7, UPT ;  /* 0x000000070400728c */ /* 0x000fc6000bf06270 */
[----:B------:R-:W-:Y:S01]  /*13e0*/  UMOV UR7, UR13 ;  /* 0x0000000d00077c82 */ /* 0x000fe20008000000 */
[----:B------:R-:W-:Y:S02]  /*13f0*/  UISETP.GE.OR UP0, UPT, UR5, UR10, UP0 ;  /* 0x0000000a0500728c */ /* 0x000fe40008706670 */
[----:B------:R-:W-:Y:S02]  /*1400*/  UIMAD.WIDE.U32 UR10, UR5, UR8, URZ ;  /* 0x00000008050a72a5 */ /* 0x000fe4000f8e00ff */
[----:B------:R-:W-:Y:S02]  /*1410*/  USHF.R.U32.HI UR7, URZ, UR9, UR7 ;  /* 0x00000009ff077299 */ /* 0x000fe40008011607 */
[----:B------:R-:W-:Y:S02]  /*1420*/  UIADD3 UR10, UPT, UPT, -UR4, URZ, URZ ;  /* 0x000000ff040a7290 */ /* 0x000fe4000fffe1ff */
[----:B------:R-:W-:Y:S02]  /*1430*/  USEL UR7, UR4, UR7, !UP2 ;  /* 0x0000000704077287 */ /* 0x000fe4000d000000 */
[----:B------:R-:W-:Y:S01]  /*1440*/  UIMAD UR10, UR14, UR10, UR28 ;  /* 0x0000000a0e0a72a4 */ /* 0x000fe2000f8e021c */
[----:B------:R-:W-:-:S02]  /*1450*/  @!UP0 UMOV UR8, UR11 ;  /* 0x0000000b00088c82 */ /* 0x000fc40008000000 */
[----:B------:R-:W-:Y:S02]  /*1460*/  @!UP0 USHF.R.U32.HI UR8, URZ, UR9, UR8 ;  /* 0x00000009ff088299 */ /* 0x000fe40008011608 */
[----:B------:R-:W-:Y:S02]  /*1470*/  UIADD3 UR9, UPT, UPT, -UR7, URZ, URZ ;  /* 0x000000ff07097290 */ /* 0x000fe4000fffe1ff */
[----:B------:R-:W-:Y:S02]  /*1480*/  @!UP0 USEL UR8, UR5, UR8, !UP2 ;  /* 0x0000000805088287 */ /* 0x000fe4000d000000 */
[----:B------:R-:W-:Y:S02]  /*1490*/  UIMAD UR9, UR19, UR9, UR4 ;  /* 0x00000009130972a4 */ /* 0x000fe4000f8e0204 */
[----:B------:R-:W-:Y:S02]  /*14a0*/  @!UP0 UIADD3 UR7, UPT, UPT, UR7, -UR8, URZ ;  /* 0x8000000807078290 */ /* 0x000fe4000fffe0ff */
[----:B------:R-:W-:-:S02]  /*14b0*/  @!UP0 UIMAD UR6, UR9, UR6, UR8 ;  /* 0x00000006090682a4 */ /* 0x000fc4000f8e0208 */
[----:B------:R-:W-:-:S04]  /*14c0*/  @!UP0 UIMAD UR4, UR7, UR19, UR5 ;  /* 0x00000013070482a4 */ /* 0x000fc8000f8e0205 */
[----:B------:R-:W-:Y:S01]  /*14d0*/  UIMAD UR28, UR4, UR14, UR10 ;  /* 0x0000000e041c72a4 */ /* 0x000fe2000f8e020a */
[----:B------:R-:W-:Y:S02]  /*14e0*/  @!UP0 UMOV UR5, UR6 ;  /* 0x0000000600058c82 */ /* 0x000fe40008000000 */
[----:B------:R-:W-:-:S12]  /*14f0*/  UIMAD UR52, UR5, UR21, UR52 ;  /* 0x00000015053472a4 */ /* 0x000fd8000f8e0234 */
.L_x_18:
[----:B------:R-:W-:-:S09]  /*1500*/  UISETP.NE.AND UP0, UPT, UR23, 0x1, UPT ;  /* 0x000000011700788c */ /* 0x000fd2000bf05270 */
[----:B------:R-:W-:Y:S05]  /*1510*/  BRA.U UP0, `(.L_x_19) ;  /* 0x0000000100407547 */ /* 0x000fea000b800000 */
[----:B------:R-:W2:Y:S01]  /*1520*/  LDCU.128 UR8, c[0x0][0xb10] ;  /* 0x00016200ff0877ac */ /* 0x000ea20008000c00 */
[----:B------:R-:W3:Y:S01]  /*1530*/  LDCU UR12, c[0x0][0xb0c] ;  /* 0x00016180ff0c77ac */ /* 0x000ee20008000800 */
[----:B------:R-:W4:Y:S01]  /*1540*/  LDCU UR13, c[0x0][0xb20] ;  /* 0x00016400ff0d77ac */ /* 0x000f220008000800 */
[----:B--2---:R-:W-:Y:S02]  /*1550*/  UIMAD.WIDE.U32 UR4, UR52, UR8, URZ ;  /* 0x00000008340472a5 */ /* 0x004fe4000f8e00ff */
[----:B------:R-:W-:Y:S02]  /*1560*/  UIMAD.WIDE.U32 UR6, UR28, UR11, URZ ;  /* 0x0000000b1c0672a5 */ /* 0x000fe4000f8e00ff */
[----:B---3--:R-:W-:Y:S02]  /*1570*/  UISETP.NE.AND UP0, UPT, UR12, 0x1, UPT ;  /* 0x000000010c00788c */ /* 0x008fe4000bf05270 */
[----:B------:R-:W-:-:S03]  /*1580*/  USHF.R.U32.HI UR5, URZ, UR9, UR5 ;  /* 0x00000009ff057299 */ /* 0x000fc60008011605 */
[----:B------:R-:W-:Y:S01]  /*1590*/  UMOV UR4, UR7 ;  /* 0x0000000700047c82 */ /* 0x000fe20008000000 */
[----:B------:R-:W-:Y:S02]  /*15a0*/  USEL UR5, UR52, UR5, !UP0 ;  /* 0x0000000534057287 */ /* 0x000fe4000c000000 */
[----:B------:R-:W-:Y:S02]  /*15b0*/  UISETP.NE.AND UP0, UPT, UR10, 0x1, UPT ;  /* 0x000000010a00788c */ /* 0x000fe4000bf05270 */
[----:B----4-:R-:W-:-:S04]  /*15c0*/  USHF.R.U32.HI UR4, URZ, UR13, UR4 ;  /* 0x0000000dff047299 */ /* 0x010fc80008011604 */
[----:B------:R-:W-:-:S04]  /*15d0*/  USEL UR4, UR28, UR4, !UP0 ;  /* 0x000000041c047287 */ /* 0x000fc8000c000000 */
[----:B------:R-:W-:Y:S02]  /*15e0*/  UIADD3 UR6, UPT, UPT, -UR4, UR5, URZ ;  /* 0x0000000504067290 */ /* 0x000fe4000fffe1ff */
[----:B------:R-:W-:Y:S02]  /*15f0*/  UIADD3 UR4, UPT, UPT, UR4, -UR5, URZ ;  /* 0x8000000504047290 */ /* 0x000fe4000fffe0ff */
[----:B------:R-:W-:Y:S02]  /*1600*/  UIMAD UR28, UR6, UR10, UR28 ;  /* 0x0000000a061c72a4 */ /* 0x000fe4000f8e021c */
[----:B------:R-:W-:-:S12]  /*1610*/  UIMAD UR52, UR4, UR12, UR52 ;  /* 0x0000000c043472a4 */ /* 0x000fd8000f8e0234 */
.L_x_19:
[----:B------:R-:W-:Y:S05]  /*1620*/  BRA.U !UP6, `(.L_x_20) ;  /* 0x000000010e0c7547 */ /* 0x000fea000b800000 */
[----:B------:R-:W-:Y:S01]  /*1630*/  UCGABAR_WAIT ;  /* 0x0000000000007dc7 */ /* 0x000fe20008000000 */
[----:B------:R-:W-:Y:S01]  /*1640*/  CCTL.IVALL ;  /* 0x00000000ff00798f */ /* 0x000fe20002000000 */
[----:B------:R-:W-:Y:S05]  /*1650*/  BRA `(.L_x_21) ;  /* 0x0000000000047947 */ /* 0x000fea0003800000 */
.L_x_20:
[----:B------:R-:W-:Y:S06]  /*1660*/  BAR.SYNC.DEFER_BLOCKING 0x0 ;  /* 0x0000000000007b1d */ /* 0x000fec0000010000 */
.L_x_21:
[----:B------:R-:W-:Y:S05]  /*1670*/  BRA.U UP5, `(.L_x_22) ;  /* 0x0000001905d47547 */ /* 0x000fea000b800000 */
[----:B------:R-:W2:Y:S01]  /*1680*/  LDCU UR5, c[0x0][0x388] ;  /* 0x00007100ff0577ac */ /* 0x000ea20008000800 */
[----:B------:R-:W-:Y:S01]  /*1690*/  PLOP3.LUT P1, PT, PT, PT, UP3, 0x80, 0x8 ;  /* 0x000000000008781c */ /* 0x000fe20003f2f038 */
[----:B------:R-:W-:Y:S01]  /*16a0*/  IMAD.MOV.U32 R2, RZ, RZ, RZ ;  /* 0x000000ffff027224 */ /* 0x000fe200078e00ff */
[----:B------:R-:W-:Y:S01]  /*16b0*/  ISETP.EQ.OR P2, PT, R3, RZ, P3 ;  /* 0x000000ff0300720c */ /* 0x000fe20001f42670 */
[----:B------:R-:W3:Y:S01]  /*16c0*/  LDCU UR6, c[0x0][0x38c] ;  /* 0x00007180ff0677ac */ /* 0x000ee20008000800 */
[----:B------:R-:W-:Y:S01]  /*16d0*/  PLOP3.LUT P1, PT, P1, PT, PT, 0x8, 0x80 ;  /* 0x000000000080781c */ /* 0x000fe20000f2e170 */
[----:B------:R-:W4:Y:S01]  /*16e0*/  LDCU UR48, c[0x0][0x390] ;  /* 0x00007200ff3077ac */ /* 0x000f220008000800 */
[----:B------:R-:W-:Y:S01]  /*16f0*/  UISETP.NE.AND UP1, UPT, UR18, URZ, UPT ;  /* 0x000000ff1200728c */ /* 0x000fe2000bf25270 */
[----:B------:R-:W1:Y:S01]  /*1700*/  LDCU UR47, c[0x0][0x370] ;  /* 0x00006e00ff2f77ac */ /* 0x000e620008000800 */
[----:B--2---:R-:W-:Y:S02]  /*1710*/  UIADD3 UR5, UPT, UPT, UR5, 0x3f, URZ ;  /* 0x0000003f05057890 */ /* 0x004fe4000fffe0ff */
[----:B------:R-:W-:-:S02]  /*1720*/  USEL UR33, UR45, 0x2, UP1 ;  /* 0x000000022d217887 */ /* 0x000fc40008800000 */
[----:B------:R-:W-:Y:S01]  /*1730*/  USHF.R.S32.HI UR4, URZ, 0x1f, UR5 ;  /* 0x0000001fff047899 */ /* 0x000fe20008011405 */
[----:B------:R-:W2:Y:S03]  /*1740*/  LDCU.64 UR36, c[0x0][0x348] ;  /* 0x00006900ff2477ac */ /* 0x000ea60008000a00 */
[----:B------:R-:W-:Y:S02]  /*1750*/  ULEA.HI UR4, UR4, UR5, URZ, 0x6 ;  /* 0x0000000504047291 */ /* 0x000fe4000f8f30ff */
[----:B------:R-:W-:Y:S02]  /*1760*/  USHF.L.U32 UR5, UR20, 0x5, URZ ;  /* 0x0000000514057899 */ /* 0x000fe400080006ff */
[----:B------:R-:W-:Y:S02]  /*1770*/  USHF.R.S32.HI UR4, URZ, 0x6, UR4 ;  /* 0x00000006ff047899 */ /* 0x000fe40008011404 */
[----:B------:R-:W-:-:S02]  /*1780*/  ULOP3.LUT UR50, UR5, 0x20, URZ, 0xc0, !UPT ;  /* 0x0000002005327892 */ /* 0x000fc4000f8ec0ff */
[----:B---3--:R-:W-:Y:S02]  /*1790*/  UIMAD UR4, UR4, UR6, URZ ;  /* 0x00000006040472a4 */ /* 0x008fe4000f8e02ff */
[----:B------:R-:W-:Y:S02]  /*17a0*/  USHF.L.U32 UR51, UR20, 0x7, URZ ;  /* 0x0000000714337899 */ /* 0x000fe400080006ff */
[----:B----4-:R-:W-:Y:S01]  /*17b0*/  UIMAD UR48, UR4, UR48, URZ ;  /* 0x00000030043072a4 */ /* 0x010fe2000f8e02ff */
[----:B------:R-:W3:Y:S03]  /*17c0*/  LDCU UR46, c[0x0][0x374] ;  /* 0x00006e80ff2e77ac */ /* 0x000ee60008000800 */
[----:B------:R-:W-:Y:S02]  /*17d0*/  UISETP.NE.AND UP2, UPT, UR48, URZ, UPT ;  /* 0x000000ff3000728c */ /* 0x000fe4000bf45270 */
[----:B------:R-:W-:Y:S01]  /*17e0*/  UISETP.LT.U32.AND UP0, UPT, UR48, 0xa, UPT ;  /* 0x0000000a3000788c */ /* 0x000fe2000bf01070 */
[----:B------:R-:W-:Y:S01]  /*17f0*/  UMOV UR23, 0x1 ;  /* 0x0000000100177882 */ /* 0x000fe20000000000 */
[----:B------:R-:W-:-:S02]  /*1800*/  UMOV UR26, URZ ;  /* 0x000000ff001a7c82 */ /* 0x000fc40008000000 */
[----:B------:R-:W-:Y:S01]  /*1810*/  USEL UR4, UR48, 0xa, UP0 ;  /* 0x0000000a30047887 */ /* 0x000fe20008000000 */
[----:B------:R-:W-:Y:S01]  /*1820*/  UMOV UR27, URZ ;  /* 0x000000ff001b7c82 */ /* 0x000fe20008000000 */
[----:B------:R-:W-:Y:S02]  /*1830*/  UMOV UR34, URZ ;  /* 0x000000ff00227c82 */ /* 0x000fe40008000000 */
[----:B------:R-:W-:Y:S02]  /*1840*/  UIADD3 UR5, UPT, UPT, UR4, -0x1, URZ ;  /* 0xffffffff04057890 */ /* 0x000fe4000fffe0ff */
[----:B------:R-:W-:Y:S02]  /*1850*/  @!UP2 UIADD3 UR5, UPT, UPT, UR4, URZ, URZ ;  /* 0x000000ff0405a290 */ /* 0x000fe4000fffe0ff */
[----:B------:R-:W-:Y:S02]  /*1860*/  UIADD3 UR45, UPT, UPT, UR48, -UR4, URZ ;  /* 0x80000004302d7290 */ /* 0x000fe4000fffe0ff */
[----:B-123--:R-:W-:-:S12]  /*1870*/  UIADD3 UR49, UPT, UPT, UR5, 0x1, URZ ;  /* 0x0000000105317890 */ /* 0x00efd8000fffe0ff */
.L_x_40:
[----:B------:R-:W1:Y:S01]  /*1880*/  S2UR UR25, SR_CgaCtaId ;  /* 0x00000000001979c3 */ /* 0x000e620000008800 */
[----:B------:R-:W-:Y:S01]  /*1890*/  UMOV UR4, 0x400 ;  /* 0x0000040000047882 */ /* 0x000fe20000000000 */
[----:B------:R-:W-:Y:S01]  /*18a0*/  MOV R0, UR23 ;  /* 0x0000001700007c02 */ /* 0x000fe20008000f00 */
[----:B------:R-:W-:Y:S02]  /*18b0*/  UISETP.NE.AND UP0, UPT, UR48, URZ, UPT ;  /* 0x000000ff3000728c */ /* 0x000fe4000bf05270 */
[----:B------:R-:W-:Y:S01]  /*18c0*/  ULEA UR19, UR28, UR50, 0x6 ;  /* 0x000000321c137291 */ /* 0x000fe2000f8e30ff */
[----:B------:R-:W-:Y:S01]  /*18d0*/  SHF.L.U32 R0, R0, 0x1f, RZ ;  /* 0x0000001f00007819 */ /* 0x000fe200000006ff */
[----:B------:R-:W-:Y:S01]  /*18e0*/  UMOV UR24, URZ ;  /* 0x000000ff00187c82 */ /* 0x000fe20008000000 */
[----:B------:R-:W-:Y:S01]  /*18f0*/  UMOV UR21, URZ ;  /* 0x000000ff00157c82 */ /* 0x000fe20008000000 */
[----:B------:R-:W-:Y:S01]  /*1900*/  UMOV UR20, URZ ;  /* 0x000000ff00147c82 */ /* 0x000fe20008000000 */
[----:B-1----:R-:W-:-:S04]  /*1910*/  ULEA UR25, UR25, UR4, 0x18 ;  /* 0x0000000419197291 */ /* 0x002fc8000f8ec0ff */
[----:B------:R-:W-:-:S09]  /*1920*/  ULEA UR4, UR26, UR25, 0x3 ;  /* 0x000000191a047291 */ /* 0x000fd2000f8e18ff */
[----:B------:R1:W2:Y:S01]  /*1930*/  SYNCS.PHASECHK.TRANS64.TRYWAIT P0, [UR4+0x50], R0 ;  /* 0x00005000ff0075a7 */ /* 0x0002a20008001104 */
[----:B------:R-:W-:-:S04]  /*1940*/  ULEA.HI UR4, UR52, UR52, URZ, 0x1 ;  /* 0x0000003434047291 */ /* 0x000fc8000f8f08ff */
[----:B------:R-:W-:-:S04]  /*1950*/  USHF.L.U32 UR4, UR4, 0x7, URZ ;  /* 0x0000000704047899 */ /* 0x000fc800080006ff */
[----:B------:R-:W-:-:S04]  /*1960*/  ULOP3.LUT UR4, UR4, 0xffffff00, URZ, 0xc0, !UPT ;  /* 0xffffff0004047892 */ /* 0x000fc8000f8ec0ff */
[----:B------:R-:W-:Y:S01]  /*1970*/  ULOP3.LUT UR35, UR4, 0x80, UR51, 0xf8, !UPT ;  /* 0x0000008004237892 */ /* 0x000fe2000f8ef833 */
[----:B------:R-:W-:Y:S11]  /*1980*/  BRA.U !UP0, `(.L_x_23) ;  /* 0x0000000508607547 */ /* 0x000ff6000b800000 */
[----:B------:R-:W3:Y:S01]  /*1990*/  LDCU.128 UR8, c[0x0][0x480] ;  /* 0x00009000ff0877ac */ /* 0x000ee20008000c00 */
[----:B------:R-:W4:Y:S01]  /*19a0*/  LDCU.64 UR12, c[0x0][0x490] ;  /* 0x00009200ff0c77ac */ /* 0x000f220008000a00 */
[----:B------:R-:W1:Y:S01]  /*19b0*/  LDCU.64 UR20, c[0x0][0x4b0] ;  /* 0x00009600ff1477ac */ /* 0x000e620008000a00 */
[----:B------:R-:W1:Y:S01]  /*19c0*/  LDCU.64 UR16, c[0x0][0x4d0] ;  /* 0x00009a00ff1077ac */ /* 0x000e620008000a00 */
[----:B------:R-:W1:Y:S01]  /*19d0*/  LDCU UR43, c[0x0][0x390] ;  /* 0x00007200ff2b77ac */ /* 0x000e620008000800 */
[----:B---3--:R-:W-:Y:S02]  /*19e0*/  UIMAD.WIDE.U32 UR4, UR35, UR9, URZ ;  /* 0x00000009230472a5 */ /* 0x008fe4000f8e00ff */
[----:B------:R-:W-:Y:S01]  /*19f0*/  UISETP.NE.AND UP0, UPT, UR8, 0x1, UPT ;  /* 0x000000010800788c */ /* 0x000fe2000bf05270 */
[----:B------:R-:W3:Y:S04]  /*1a00*/  LDCU UR44, c[0x0][0x38c] ;  /* 0x00007180ff2c77ac */ /* 0x000ee80008000800 */
[----:B------:R-:W-:Y:S01]  /*1a10*/  UMOV UR4, UR5 ;  /* 0x0000000500047c82 */ /* 0x000fe20008000000 */
[----:B------:R-:W1:Y:S01]  /*1a20*/  LDCU.64 UR14, c[0x0][0x4b8] ;  /* 0x00009700ff0e77ac */ /* 0x000e620008000a00 */
[----:B------:R-:W-:-:S02]  /*1a30*/  USHF.R.U32.HI UR6, URZ, UR10, UR4 ;  /* 0x0000000aff067299 */ /* 0x000fc40008011604 */
[----:B------:R-:W-:Y:S02]  /*1a40*/  UIADD3 UR34, UPT, UPT, UR49, UR27, URZ ;  /* 0x0000001b31227290 */ /* 0x000fe4000fffe0ff */
[----:B------:R-:W-:Y:S02]  /*1a50*/  USEL UR6, UR35, UR6, !UP0 ;  /* 0x0000000623067287 */ /* 0x000fe4000c000000 */
[----:B------:R-:W-:Y:S02]  /*1a60*/  UISETP.NE.AND UP0, UPT, UR11, 0x1, UPT ;  /* 0x000000010b00788c */ /* 0x000fe4000bf05270 */
[----:B----4-:R-:W-:Y:S02]  /*1a70*/  UIMAD.WIDE.U32 UR4, UR6, UR12, URZ ;  /* 0x0000000c060472a5 */ /* 0x010fe4000f8e00ff */
[----:B------:R-:W-:Y:S01]  /*1a80*/  UIADD3 UR7, UPT, UPT, -UR6, URZ, URZ ;  /* 0x000000ff06077290 */ /* 0x000fe2000fffe1ff */
[----:B------:R-:W-:-:S03]  /*1a90*/  UMOV UR24, URZ ;  /* 0x000000ff00187c82 */ /* 0x000fc60008000000 */
[----:B------:R-:W-:Y:S01]  /*1aa0*/  UIMAD UR7, UR8, UR7, UR35 ;  /* 0x00000007080772a4 */ /* 0x000fe2000f8e0223 */
[----:B------:R-:W-:Y:S02]  /*1ab0*/  UMOV UR4, UR5 ;  /* 0x0000000500047c82 */ /* 0x000fe40008000000 */
[----:B------:R-:W-:Y:S02]  /*1ac0*/  USHF.R.U32.HI UR13, URZ, UR13, UR4 ;  /* 0x0000000dff0d7299 */ /* 0x000fe40008011604 */
[----:B------:R-:W4:Y:S02]  /*1ad0*/  LDCU.64 UR4, c[0x0][0x4d8] ;  /* 0x00009b00ff0477ac */ /* 0x000f240008000a00 */
[----:B------:R-:W-:-:S04]  /*1ae0*/  USEL UR13, UR6, UR13, !UP0 ;  /* 0x0000000d060d7287 */ /* 0x000fc8000c000000 */
[----:B------:R-:W-:-:S04]  /*1af0*/  UIADD3 UR12, UPT, UPT, -UR13, URZ, URZ ;  /* 0x000000ff0d0c7290 */ /* 0x000fc8000fffe1ff */
[----:B------:R-:W-:Y:S02]  /*1b00*/  UIMAD UR12, UR11, UR12, UR6 ;  /* 0x0000000c0b0c72a4 */ /* 0x000fe4000f8e0206 */
[----:B-1----:R-:W-:Y:S02]  /*1b10*/  UIMAD UR11, UR7, UR20, UR16 ;  /* 0x00000014070b72a4 */ /* 0x002fe4000f8e0210 */
[----:B------:R-:W-:Y:S01]  /*1b20*/  UIMAD UR12, UR12, UR21, UR17 ;  /* 0x000000150c0c72a4 */ /* 0x000fe2000f8e0211 */
[----:B------:R-:W-:Y:S01]  /*1b30*/  UMOV UR6, UR26 ;  /* 0x0000001a00067c82 */ /* 0x000fe20008000000 */
[----:B------:R-:W-:Y:S01]  /*1b40*/  UMOV UR20, URZ ;  /* 0x000000ff00147c82 */ /* 0x000fe20008000000 */
[----:B---3--:R-:W-:-:S09]  /*1b50*/  UMOV UR21, URZ ;  /* 0x000000ff00157c82 */ /* 0x008fd20008000000 */
.L_x_29:
[----:B------:R-:W-:Y:S01]  /*1b60*/  @!P3 MOV R3, 0xa000 ;  /* 0x0000a0000003b802 */ /* 0x000fe20000000f00 */
[----:B------:R-:W-:Y:S01]  /*1b70*/  ULEA UR9, UR6, UR25, 0x3 ;  /* 0x0000001906097291 */ /* 0x000fe2000f8e18ff */
[----:B-12---:R-:W-:Y:S11]  /*1b80*/  @P0 BRA `(.L_x_24) ;  /* 0x0000000000100947 */ /* 0x006ff60003800000 */
[----:B------:R-:W-:Y:S04]  /*1b90*/  MOV R0, UR23 ;  /* 0x0000001700007c02 */ /* 0x000fe80008000f00 */
[----:B------:R-:W-:Y:S04]  /*1ba0*/  SHF.L.U32 R5, R0, 0x1f, RZ ;  /* 0x0000001f00057819 */ /* 0x000fe800000006ff */
[----:B------:R-:W1:Y:S02]  /*1bb0*/  SYNCS.PHASECHK.TRANS64.TRYWAIT P0, [UR9+0x50], R5 ;  /* 0x00005005ff0075a7 */ /* 0x000e640008001109 */
[----:B-1----:R-:W-:Y:S05]  /*1bc0*/  @!P0 BRA `(.L_x_25) ;  /* 0x0000006c00388947 */ /* 0x002fea0003800000 */
.L_x_24:
[----:B------:R2:W-:Y:S01]  /*1bd0*/  @!P3 SYNCS.ARRIVE.TRANS64 RZ, [UR9], R3 ;  /* 0x00000003ffffb9a7 */ /* 0x0005e20008000009 */
[----:B------:R-:W-:Y:S04]  /*1be0*/  ULOP3.LUT UR7, UR33, 0x2, URZ, 0xfc, !UPT ;  /* 0x0000000221077892 */ /* 0x000fe8000f8efcff */
[----:B------:R-:W-:Y:S09]  /*1bf0*/  UISETP.NE.AND UP0, UPT, UR7, 0x2, UPT ;  /* 0x000000020700788c */ /* 0x000ff2000bf05270 */
[----:B------:R-:W-:Y:S05]  /*1c00*/  BRA.U UP0, `(.L_x_26) ;  /* 0x0000000100047547 */ /* 0x000fea000b800000 */
[----:B----4-:R-:W-:Y:S05]  /*1c10*/  BPT.TRAP 0x1 ;  /* 0x000000040000795c */ /* 0x010fea0000300000 */
.L_x_26:
[----:B------:R-:W-:Y:S04]  /*1c20*/  BSSY.RECONVERGENT B0, `(.L_x_27) ;  /* 0x0000003000007945 */ /* 0x000fe80003800200 */
[----:B------:R-:W-:Y:S05]  /*1c30*/  @P2 BRA `(.L_x_28) ;  /* 0x0000000000042947 */ /* 0x000fea0003800000 */
[----:B----4-:R-:W-:Y:S05]  /*1c40*/  BPT.TRAP 0x1 ;  /* 0x000000040000795c */ /* 0x010fea0000300000 */
.L_x_28:
[----:B----4-:R-:W-:Y:S05]  /*1c50*/  BSYNC.RECONVERGENT B0 ;  /* 0x0000000000007941 */ /* 0x010fea0003800200 */
.L_x_27:
[----:B------:R-:W-:Y:S02]  /*1c60*/  UIADD3 UR7, UPT, UPT, UR6, 0x1, URZ ;  /* 0x0000000106077890 */ /* 0x000fe4000fffe0ff */
[----:B------:R-:W-:Y:S02]  /*1c70*/  ULEA UR16, UR6, UR25, 0xc ;  /* 0x0000001906107291 */ /* 0x000fe4000f8e60ff */
[----:B------:R-:W-:Y:S02]  /*1c80*/  UISETP.NE.AND UP0, UPT, UR7, 0xa, UPT ;  /* 0x0000000a0700788c */ /* 0x000fe4000bf05270 */
[----:B------:R-:W-:Y:S02]  /*1c90*/  UIADD3 UR30, UP1, UPT, UR36, 0x80, URZ ;  /* 0x00000080241e7890 */ /* 0x000fe4000ff3e0ff */
[----:B------:R-:W-:Y:S02]  /*1ca0*/  USEL UR8, URZ, 0x1, UP0 ;  /* 0x00000001ff087887 */ /* 0x000fe40008000000 */
[----:B------:R-:W-:Y:S02]  /*1cb0*/  USEL UR26, UR7, URZ, UP0 ;  /* 0x000000ff071a7287 */ /* 0x000fe40008000000 */
[----:B------:R-:W-:Y:S02]  /*1cc0*/  ULOP3.LUT UR23, UR23, UR8, URZ, 0x3c, !UPT ;  /* 0x0000000817177292 */ /* 0x000fe4000f8e3cff */
[----:B------:R-:W-:Y:S02]  /*1cd0*/  ULEA UR7, UR26, UR25, 0x3 ;  /* 0x000000191a077291 */ /* 0x000fe4000f8e18ff */
[----:B------:R-:W-:Y:S02]  /*1ce0*/  ULEA UR8, UR6, UR25, 0xe ;  /* 0x0000001906087291 */ /* 0x000fe4000f8e70ff */
[----:B------:R-:W-:Y:S01]  /*1cf0*/  ULOP3.LUT UR9, UR9, 0xfefffff8, URZ, 0xc0, !UPT ;  /* 0xfefffff809097892 */ /* 0x000fe2000f8ec0ff */
[----:B-1----:R-:W-:Y:S01]  /*1d00*/  MOV R0, UR23 ;  /* 0x0000001700007c02 */ /* 0x002fe20008000f00 */
[----:B------:R-:W-:Y:S02]  /*1d10*/  USHF.L.U32 UR10, UR24, 0x6, URZ ;  /* 0x00000006180a7899 */ /* 0x000fe400080006ff */
[----:B------:R-:W-:Y:S01]  /*1d20*/  UIADD3.X UR31, UPT, UPT, URZ, UR37, URZ, UP1, !UPT ;  /* 0x00000025ff1f7290 */ /* 0x000fe20008ffe4ff */
[----:B--2---:R-:W-:Y:S01]  /*1d30*/  SHF.L.U32 R3, R0, 0x1f, RZ ;  /* 0x0000001f00037819 */ /* 0x004fe200000006ff */
[----:B------:R-:W-:Y:S02]  /*1d40*/  UIADD3 UR8, UPT, UPT, UR8, 0x6400, URZ ;  /* 0x0000640008087890 */ /* 0x000fe4000fffe0ff */
[----:B------:R-:W-:Y:S01]  /*1d50*/  UIADD3 UR28, UP0, UPT, UR36, 0x180, URZ ;  /* 0x00000180241c7890 */ /* 0x000fe2000ff1e0ff */
[----:B------:R3:W1:Y:S01]  /*1d60*/  SYNCS.PHASECHK.TRANS64.TRYWAIT P0, [UR7+0x50], R3 ;  /* 0x00005003ff0075a7 */ /* 0x0006620008001107 */
[----:B------:R-:W-:Y:S02]  /*1d70*/  UIMAD UR7, UR20, UR14, UR4 ;  /* 0x0000000e140772a4 */ /* 0x000fe4000f8e0204 */
[----:B------:R-:W-:Y:S02]  /*1d80*/  UIMAD UR6, UR21, UR15, UR5 ;  /* 0x0000000f150672a4 */ /* 0x000fe4000f8e0205 */
[----:B------:R-:W-:Y:S02]  /*1d90*/  UIADD3.X UR29, UPT, UPT, URZ, UR37, URZ, UP0, !UPT ;  /* 0x00000025ff1d7290 */ /* 0x000fe400087fe4ff */
[----:B------:R-:W-:Y:S02]  /*1da0*/  UPRMT UR6, UR7, 0x40, UR6 ;  /* 0x0000004007067896 */ /* 0x000fe40008000006 */
[----:B------:R-:W-:Y:S02]  /*1db0*/  UIADD3 UR16, UPT, UPT, UR16, 0x2e400, URZ ;  /* 0x0002e40010107890 */ /* 0x000fe4000fffe0ff */
[----:B------:R-:W-:Y:S02]  /*1dc0*/  UPRMT UR6, UR6, 0x5410, URZ ;  /* 0x0000541006067896 */ /* 0x000fe400080000ff */
[----:B------:R-:W-:Y:S02]  /*1dd0*/  UIADD3 UR32, UPT, UPT, UR20, 0x1, URZ ;  /* 0x0000000114207890 */ /* 0x000fe4000fffe0ff */
[----:B------:R-:W-:Y:S02]  /*1de0*/  UIADD3 UR22, UPT, UPT, UR21, 0x1, URZ ;  /* 0x0000000115167890 */ /* 0x000fe4000fffe0ff */
[----:B------:R-:W-:Y:S02]  /*1df0*/  UISETP.NE.AND UP2, UPT, UR32, UR44, UPT ;  /* 0x0000002c2000728c */ /* 0x000fe4000bf45270 */
[----:B------:R-:W-:Y:S02]  /*1e00*/  UIADD3 UR27, UPT, UPT, UR27, 0x1, URZ ;  /* 0x000000011b1b7890 */ /* 0x000fe4000fffe0ff */
[----:B------:R-:W-:Y:S01]  /*1e10*/  UIADD3 UR7, UPT, UPT, UR24, 0x1, URZ ;  /* 0x0000000118077890 */ /* 0x000fe2000fffe0ff */
[----:B------:R-:W-:Y:S01]  /*1e20*/  UMOV UR40, 0x0 ;  /* 0x0000000000287882 */ /* 0x000fe20000000000 */
[----:B------:R-:W-:Y:S01]  /*1e30*/  UMOV UR41, 0x10000000 ;  /* 0x1000000000297882 */ /* 0x000fe20000000000 */
[----:B------:R-:W-:Y:S01]  /*1e40*/  UMOV UR17, UR9 ;  /* 0x0000000900117c82 */ /* 0x000fe20008000000 */
[----:B------:R2:W-:Y:S01]  /*1e50*/  UTMALDG.4D.IM2COL.2CTA [UR8], [UR30], UR6, desc[UR40] ;  /* 0x000028081e0073b4 */ /* 0x0005e20008259006 */
[----:B------:R-:W-:Y:S02]  /*1e60*/  UMOV UR18, UR10 ;  /* 0x0000000a00127c82 */ /* 0x000fe40008000000 */
[----:B------:R-:W-:Y:S04]  /*1e70*/  @UP2 UIADD3 UR22, UPT, UPT, UR21, URZ, URZ ;  /* 0x000000ff15162290 */ /* 0x000fe8000fffe0ff */
[----:B------:R-:W-:Y:S01]  /*1e80*/  UISETP.NE.AND UP0, UPT, UR22, UR43, UPT ;  /* 0x0000002b1600728c */ /* 0x000fe2000bf05270 */
[----:B------:R4:W-:Y:S10]  /*1e90*/  UTMALDG.4D.2CTA [UR16], [UR28], desc[UR40] ;  /* 0x000028101c0075b4 */ /* 0x0009f40008219000 */
[----:B------:R-:W-:Y:S07]  /*1ea0*/  @UP0 UIADD3 UR7, UPT, UPT, UR24, URZ, URZ ;  /* 0x000000ff18070290 */ /* 0x000fee000fffe0ff */
[----:B------:R-:W-:Y:S01]  /*1eb0*/  UMOV UR24, UR7 ;  /* 0x0000000700187c82 */ /* 0x000fe20008000000 */
[----:B--2---:R-:W-:Y:S01]  /*1ec0*/  UMOV UR6, UR26 ;  /* 0x0000001a00067c82 */ /* 0x004fe20008000000 */
[----:B----4-:R-:W-:Y:S02]  /*1ed0*/  USEL UR21, UR22, URZ, UP0 ;  /* 0x000000ff16157287 */ /* 0x010fe40008000000 */
[----:B------:R-:W-:Y:S02]  /*1ee0*/  UISETP.NE.AND UP0, UPT, UR27, UR34, UPT ;  /* 0x000000221b00728c */ /* 0x000fe4000bf05270 */
[----:B------:R-:W-:Y:S07]  /*1ef0*/  USEL UR20, UR32, URZ, UP2 ;  /* 0x000000ff20147287 */ /* 0x000fee0009000000 */
[----:B---3--:R-:W-:Y:S05]  /*1f00*/  BRA.U UP0, `(.L_x_29) ;  /* 0xfffffffd00147547 */ /* 0x008fea000b83ffff */
.L_x_23:
[----:B------:R-:W-:Y:S01]  /*1f10*/  ULEA UR4, UR26, UR25, 0x3 ;  /* 0x000000191a047291 */ /* 0x000fe2000f8e18ff */
[----:B-1----:R-:W-:Y:S01]  /*1f20*/  MOV R0, UR23 ;  /* 0x0000001700007c02 */ /* 0x002fe20008000f00 */
[----:B------:R-:W-:Y:S01]  /*1f30*/  @!P1 SYNCS.ARRIVE.TRANS64.A1T0 RZ, [UR25+0xd8], RZ ;  /* 0x0000d8ffffff99a7 */ /* 0x000fe20008100019 */
[----:B------:R-:W-:Y:S02]  /*1f40*/  UISETP.GE.AND UP0, UPT, UR45, 0x1, UPT ;  /* 0x000000012d00788c */ /* 0x000fe4000bf06270 */
[----:B------:R-:W-:-:S04]  /*1f50*/  SHF.L.U32 R0, R0, 0x1f, RZ ;  /* 0x0000001f00007819 */ /* 0x000fc800000006ff */
[----:B--2---:R1:W2:Y:S03]  /*1f60*/  SYNCS.PHASECHK.TRANS64.TRYWAIT P0, [UR4+0x50], R0 ;  /* 0x00005000ff0075a7 */ /* 0x0042a60008001104 */
[----:B------:R-:W-:Y:S05]  /*1f70*/  BRA.U !UP0, `(.L_x_30) ;  /* 0x00000005085c7547 */ /* 0x000fea000b800000 */
        /* <DEDUP_REMOVED lines=16> */
[----:B------:R-:W-:-:S03]  /*2080*/  UMOV UR32, UR45 ;  /* 0x0000002d00207c82 */ /* 0x000fc60008000000 */
        /* <DEDUP_REMOVED lines=9> */
[----:B---3--:R-:W-:-:S11]  /*2120*/  UMOV UR6, UR26 ;  /* 0x0000001a00067c82 */ /* 0x008fd60008000000 */
.L_x_36:
[----:B------:R-:W-:Y:S01]  /*2130*/  @!P3 MOV R3, 0xa000 ;  /* 0x0000a0000003b802 */ /* 0x000fe20000000f00 */
[----:B------:R-:W-:Y:S01]  /*2140*/  ULEA UR9, UR6, UR25, 0x3 ;  /* 0x0000001906097291 */ /* 0x000fe2000f8e18ff */
[----:B-12---:R-:W-:Y:S11]  /*2150*/  @P0 BRA `(.L_x_31) ;  /* 0x0000000000100947 */ /* 0x006ff60003800000 */
[----:B------:R-:W-:Y:S04]  /*2160*/  MOV R0, UR23 ;  /* 0x0000001700007c02 */ /* 0x000fe80008000f00 */
[----:B------:R-:W-:Y:S04]  /*2170*/  SHF.L.U32 R5, R0, 0x1f, RZ ;  /* 0x0000001f00057819 */ /* 0x000fe800000006ff */
[----:B------:R-:W1:Y:S02]  /*2180*/  SYNCS.PHASECHK.TRANS64.TRYWAIT P0, [UR9+0x50], R5 ;  /* 0x00005005ff0075a7 */ /* 0x000e640008001109 */
[----:B-1----:R-:W-:Y:S05]  /*2190*/  @!P0 BRA `(.L_x_32) ;  /* 0x0000006400dc8947 */ /* 0x002fea0003800000 */
.L_x_31:
[----:B------:R2:W-:Y:S01]  /*21a0*/  @!P3 SYNCS.ARRIVE.TRANS64 RZ, [UR9], R3 ;  /* 0x00000003ffffb9a7 */ /* 0x0005e20008000009 */
[----:B------:R-:W-:Y:S04]  /*21b0*/  ULOP3.LUT UR7, UR33, 0x2, URZ, 0xfc, !UPT ;  /* 0x0000000221077892 */ /* 0x000fe8000f8efcff */
[----:B------:R-:W-:Y:S09]  /*21c0*/  UISETP.NE.AND UP0, UPT, UR7, 0x2, UPT ;  /* 0x000000020700788c */ /* 0x000ff2000bf05270 */
[----:B------:R-:W-:Y:S05]  /*21d0*/  BRA.U UP0, `(.L_x_33) ;  /* 0x0000000100047547 */ /* 0x000fea000b800000 */
[----:B----4-:R-:W-:Y:S05]  /*21e0*/  BPT.TRAP 0x1 ;  /* 0x000000040000795c */ /* 0x010fea0000300000 */
.L_x_33:
[----:B------:R-:W-:Y:S04]  /*21f0*/  BSSY.RECONVERGENT B0, `(.L_x_34) ;  /* 0x0000003000007945 */ /* 0x000fe80003800200 */
[----:B------:R-:W-:Y:S05]  /*2200*/  @P2 BRA `(.L_x_35) ;  /* 0x0000000000042947 */ /* 0x000fea0003800000 */
[----:B----4-:R-:W-:Y:S05]  /*2210*/  BPT.TRAP 0x1 ;  /* 0x000000040000795c */ /* 0x010fea0000300000 */
.L_x_35:
[----:B----4-:R-:W-:Y:S05]  /*2220*/  BSYNC.RECONVERGENT B0 ;  /* 0x0000000000007941 */ /* 0x010fea0003800200 */
.L_x_34:
        /* <DEDUP_REMOVED lines=26> */
[----:B------:R-:W-:Y:S01]  /*23d0*/  UIADD3 UR7, UPT, UPT, UR24, 0x1, URZ ;  /* 0x0000000118077890 */ /* 0x000fe2000fffe0ff */
[----:B------:R-:W-:Y:S01]  /*23e0*/  UMOV UR40, 0x0 ;  /* 0x0000000000287882 */ /* 0x000fe20000000000 */
[----:B------:R-:W-:Y:S01]  /*23f0*/  UMOV UR41, 0x10000000 ;  /* 0x1000000000297882 */ /* 0x000fe20000000000 */
[----:B------:R-:W-:Y:S01]  /*2400*/  UMOV UR17, UR9 ;  /* 0x0000000900117c82 */ /* 0x000fe20008000000 */
[----:B------:R2:W-:Y:S01]  /*2410*/  UTMALDG.4D.IM2COL.2CTA [UR8], [UR30], UR6, desc[UR40] ;  /* 0x000028081e0073b4 */ /* 0x0005e20008259006 */
[----:B------:R-:W-:Y:S04]  /*2420*/  UMOV UR18, UR10 ;  /* 0x0000000a00127c82 */ /* 0x000fe80008000000 */
[----:B------:R-:W-:Y:S04]  /*2430*/  @UP2 UIADD3 UR22, UPT, UPT, UR21, URZ, URZ ;  /* 0x000000ff15162290 */ /* 0x000fe8000fffe0ff */
[----:B------:R-:W-:Y:S01]  /*2440*/  UISETP.NE.AND UP0, UPT, UR22, UR43, UPT ;  /* 0x0000002b1600728c */ /* 0x000fe2000bf05270 */
[----:B------:R4:W-:Y:S10]  /*2450*/  UTMALDG.4D.2CTA [UR16], [UR28], desc[UR40] ;  /* 0x000028101c0075b4 */ /* 0x0009f40008219000 */
[----:B------:R-:W-:Y:S07]  /*2460*/  @UP0 UIADD3 UR7, UPT, UPT, UR24, URZ, URZ ;  /* 0x000000ff18070290 */ /* 0x000fee000fffe0ff */
[----:B------:R-:W-:Y:S01]  /*2470*/  UMOV UR24, UR7 ;  /* 0x0000000700187c82 */ /* 0x000fe20008000000 */
[----:B--2---:R-:W-:Y:S02]  /*2480*/  UIADD3 UR6, UPT, UPT, UR32, -0x1, URZ ;  /* 0xffffffff20067890 */ /* 0x004fe4000fffe0ff */
[----:B----4-:R-:W-:Y:S02]  /*2490*/  USEL UR21, UR22, URZ, UP0 ;  /* 0x000000ff16157287 */ /* 0x010fe40008000000 */
[----:B------:R-:W-:Y:S02]  /*24a0*/  UISETP.GT.U32.AND UP0, UPT, UR32, 0x1, UPT ;  /* 0x000000012000788c */ /* 0x000fe4000bf04070 */
[----:B------:R-:W-:Y:S01]  /*24b0*/  USEL UR20, UR27, URZ, UP2 ;  /* 0x000000ff1b147287 */ /* 0x000fe20009000000 */
[----:B------:R-:W-:Y:S01]  /*24c0*/  UMOV UR32, UR6 ;  /* 0x0000000600207c82 */ /* 0x000fe20008000000 */
[----:B------:R-:W-:Y:S05]  /*24d0*/  UMOV UR6, UR26 ;  /* 0x0000001a00067c82 */ /* 0x000fea0008000000 */
[----:B---3--:R-:W-:Y:S05]  /*24e0*/  BRA.U UP0, `(.L_x_36) ;  /* 0xfffffffd00107547 */ /* 0x008fea000b83ffff */
.L_x_30:
[----:B------:R-:W-:Y:S01]  /*24f0*/  SHF.L.U32 R3, R2, 0x1f, RZ ;  /* 0x0000001f02037819 */ /* 0x000fe200000006ff */
[----:B------:R-:W-:-:S03]  /*2500*/  NOP ;  /* 0x0000000000007918 */ /* 0x000fc60000000000 */
[----:B-12---:R-:W1:Y:S02]  /*2510*/  SYNCS.PHASECHK.TRANS64.TRYWAIT P0, [UR25+0xe0], R3 ;  /* 0x0000e003ff0075a7 */ /* 0x006e640008001119 */
[----:B-1----:R-:W-:Y:S05]  /*2520*/  @!P0 BRA `(.L_x_37) ;  /* 0x0000006400108947 */ /* 0x002fea0003800000 */
.L_x_136:
[----:B------:R-:W2:Y:S01]  /*2530*/  LDS.128 R4, [UR25+0x120] ;  /* 0x00012019ff047984 */ /* 0x000ea20008000c00 */
[----:B------:R-:W-:Y:S02]  /*2540*/  UIADD3 UR4, UPT, UPT, UR25, 0xe8, URZ ;  /* 0x000000e819047890 */ /* 0x000fe4000fffe0ff */
[----:B------:R-:W-:Y:S01]  /*2550*/  UISETP.GE.AND UP0, UPT, UR39, 0x1, UPT ;  /* 0x000000012700788c */ /* 0x000fe2000bf06270 */
[----:B------:R-:W-:Y:S01]  /*2560*/  @!PT LDS RZ, [RZ] ;  /* 0x00000000fffff984 */ /* 0x000fe20000000800 */
[----:B------:R-:W-:Y:S01]  /*2570*/  @!PT LDS RZ, [RZ] ;  /* 0x00000000fffff984 */ /* 0x000fe20000000800 */
[----:B------:R-:W-:Y:S01]  /*2580*/  @!PT LDS RZ, [RZ] ;  /* 0x00000000fffff984 */ /* 0x000fe20000000800 */
[----:B------:R-:W-:Y:S01]  /*2590*/  @!PT LDS RZ, [RZ] ;  /* 0x00000000fffff984 */ /* 0x000fe20000000800 */
[----:B------:R3:W-:Y:S06]  /*25a0*/  MEMBAR.ALL.CTA ;  /* 0x0000000000007992 */ /* 0x0007ec0000008000 */
[----:B---3--:R-:W3:Y:S01]  /*25b0*/  FENCE.VIEW.ASYNC.S ;  /* 0x00000000000073c6 */ /* 0x008ee20000000000 */
[----:B------:R-:W-:-:S09]  /*25c0*/  UPRMT UR4, URZ, 0x654, UR4 ;  /* 0x00000654ff047896 */ /* 0x000fd20008000004 */
[----:B---3--:R-:W-:Y:S01]  /*25d0*/  SYNCS.ARRIVE.TRANS64.RED.A1T0 RZ, [UR4], RZ ;  /* 0x000000ffffff79a7 */ /* 0x008fe20008100404 */
[----:B--2---:R-:W-:-:S13]  /*25e0*/  LOP3.LUT P0, RZ, R6, 0x1, RZ, 0xc0, !PT ;  /* 0x0000000106ff7812 */ /* 0x004fda000780c0ff */
[----:B------:R-:W-:Y:S01]  /*25f0*/  VOTEU.ANY UP1, P0 ;  /* 0x0000000000ff7886 */ /* 0x000fe20000020100 */
[----:B------:R-:W-:-:S13]  /*2600*/  PLOP3.LUT P0, PT, PT, PT, UP1, 0x80, 0x8 ;  /* 0x000000000008781c */ /* 0x000fda0003f0f018 */
[----:B-1----:R-:W-:Y:S02]  /*2610*/  @P0 MOV R0, R4 ;  /* 0x0000000400000202 */ /* 0x002fe40000000f00 */
[----:B------:R-:W-:Y:S02]  /*2620*/  @P0 LOP3.LUT R4, R5, 0xffff, RZ, 0xc0, !PT ;  /* 0x0000ffff05040812 */ /* 0x000fe400078ec0ff */
[----:B------:R-:W-:Y:S02]  /*2630*/  @P0 R2UR UR6, R0 ;  /* 0x00000000000602ca */ /* 0x000fe400000e0000 */
[----:B------:R-:W-:-:S11]  /*2640*/  @P0 R2UR UR5, R4 ;  /* 0x00000000040502ca */ /* 0x000fd600000e0000 */
[----:B------:R-:W-:Y:S02]  /*2650*/  @UP1 UMOV UR42, UR6 ;  /* 0x00000006002a1c82 */ /* 0x000fe40008000000 */
[----:B------:R-:W-:Y:S01]  /*2660*/  @UP1 UMOV UR38, UR5 ;  /* 0x0000000500261c82 */ /* 0x000fe20008000000 */
[----:B------:R-:W-:Y:S05]  /*2670*/  BRA.U !UP0, `(.L_x_38) ;  /* 0x0000000108d47547 */ /* 0x000fea000b800000 */
[----:B------:R-:W1:Y:S01]  /*2680*/  LDCU.128 UR16, c[0x0][0xb10] ;  /* 0x00016200ff1077ac */ /* 0x000e620008000c00 */
[----:B------:R-:W2:Y:S01]  /*2690*/  LDCU UR21, c[0x0][0xb20] ;  /* 0x00016400ff1577ac */ /* 0x000ea20008000800 */
[----:B------:R-:W3:Y:S01]  /*26a0*/  LDCU UR20, c[0x0][0xb0c] ;  /* 0x00016180ff1477ac */ /* 0x000ee20008000800 */
[----:B------:R-:W4:Y:S01]  /*26b0*/  LDCU.64 UR8, c[0x0][0xb28] ;  /* 0x00016500ff0877ac */ /* 0x000f220008000a00 */
[----:B------:R-:W-:Y:S02]  /*26c0*/  UISETP.NE.AND UP3, UPT, UR39, 0x1, UPT ;  /* 0x000000012700788c */ /* 0x000fe4000bf65270 */
[----:B-1----:R-:W-:Y:S02]  /*26d0*/  UIMAD.WIDE.U32 UR4, UR46, UR19, URZ ;  /* 0x000000132e0472a5 */ /* 0x002fe4000f8e00ff */
[----:B------:R-:W-:Y:S02]  /*26e0*/  UIMAD.WIDE.U32 UR6, UR47, UR16, URZ ;  /* 0x000000102f0672a5 */ /* 0x000fe4000f8e00ff */
[----:B------:R-:W-:-:S02]  /*26f0*/  UISETP.NE.AND UP0, UPT, UR18, 0x1, UPT ;  /* 0x000000011200788c */ /* 0x000fc4000bf05270 */
[----:B------:R-:W-:Y:S01]  /*2700*/  UIMAD.WIDE.U32 UR14, UR38, UR19, URZ ;  /* 0x00000013260e72a5 */ /* 0x000fe2000f8e00ff */
[----:B------:R-:W-:Y:S01]  /*2710*/  UMOV UR4, UR5 ;  /* 0x0000000500047c82 */ /* 0x000fe20008000000 */
[----:B---3--:R-:W-:Y:S02]  /*2720*/  UISETP.NE.AND UP2, UPT, UR20, 0x1, UPT ;  /* 0x000000011400788c */ /* 0x008fe4000bf45270 */
[----:B--2---:R-:W-:Y:S02]  /*2730*/  USHF.R.U32.HI UR5, URZ, UR21, UR4 ;  /* 0x00000015ff057299 */ /* 0x004fe40008011604 */
[----:B------:R-:W-:Y:S01]  /*2740*/  UIMAD.WIDE.U32 UR12, UR42, UR16, URZ ;  /* 0x000000102a0c72a5 */ /* 0x000fe2000f8e00ff */
[----:B------:R-:W-:Y:S01]  /*2750*/  UMOV UR4, UR7 ;  /* 0x0000000700047c82 */ /* 0x000fe20008000000 */
[----:B------:R-:W-:Y:S02]  /*2760*/  USEL UR5, UR46, UR5, !UP0 ;  /* 0x000000052e057287 */ /* 0x000fe4000c000000 */
[----:B------:R-:W-:-:S02]  /*2770*/  USHF.R.U32.HI UR4, URZ, UR17, UR4 ;  /* 0x00000011ff047299 */ /* 0x000fc40008011604 */
[----:B----4-:R-:W-:Y:S02]  /*2780*/  UIMAD.WIDE.U32 UR10, UR5, UR8, URZ ;  /* 0x00000008050a72a5 */ /* 0x010fe4000f8e00ff */
[----:B------:R-:W-:Y:S01]  /*2790*/  USEL UR6, UR47, UR4, !UP2 ;  /* 0x000000042f067287 */ /* 0x000fe2000d000000 */
[----:B------:R-:W-:Y:S02]  /*27a0*/  UMOV UR12, UR13 ;  /* 0x0000000d000c7c82 */ /* 0x000fe40008000000 */
[----:B------:R-:W-:Y:S01]  /*27b0*/  UMOV UR4, UR15 ;  /* 0x0000000f00047c82 */ /* 0x000fe20008000000 */
[----:B------:R-:W-:Y:S01]  /*27c0*/  UIMAD.WIDE.U32 UR14, UR6, UR8, URZ ;  /* 0x00000008060e72a5 */ /* 0x000fe2000f8e00ff */
[----:B------:R-:W-:Y:S01]  /*27d0*/  UMOV UR10, UR11 ;  /* 0x0000000b000a7c82 */ /* 0x000fe20008000000 */
[----:B------:R-:W-:Y:S02]  /*27e0*/  USHF.R.U32.HI UR4, URZ, UR21, UR4 ;  /* 0x00000015ff047299 */ /* 0x000fe40008011604 */
[----:B------:R-:W-:-:S03]  /*27f0*/  @UP3 USHF.R.U32.HI UR5, URZ, UR9, UR10 ;  /* 0x00000009ff053299 */ /* 0x000fc6000801160a */
[----:B------:R-:W-:Y:S01]  /*2800*/  UMOV UR14, UR15 ;  /* 0x0000000f000e7c82 */ /* 0x000fe20008000000 */
[----:B------:R-:W-:Y:S02]  /*2810*/  USHF.R.U32.HI UR17, URZ, UR17, UR12 ;  /* 0x00000011ff117299 */ /* 0x000fe4000801160c */
[----:B------:R-:W-:Y:S02]  /*2820*/  USEL UR4, UR38, UR4, !UP0 ;  /* 0x0000000426047287 */ /* 0x000fe4000c000000 */
[----:B------:R-:W-:Y:S02]  /*2830*/  @UP3 USHF.R.U32.HI UR6, URZ, UR9, UR14 ;  /* 0x00000009ff063299 */ /* 0x000fe4000801160e */
[----:B------:R-:W-:Y:S02]  /*2840*/  UIMAD UR7, UR39, UR5, URZ ;  /* 0x00000005270772a4 */ /* 0x000fe4000f8e02ff */
[----:B------:R-:W-:Y:S02]  /*2850*/  USEL UR5, UR42, UR17, !UP2 ;  /* 0x000000112a057287 */ /* 0x000fe4000d000000 */
[----:B------:R-:W-:-:S02]  /*2860*/  UIMAD UR10, UR39, UR6, URZ ;  /* 0x00000006270a72a4 */ /* 0x000fc4000f8e02ff */
[----:B------:R-:W-:Y:S02]  /*2870*/  UISETP.GE.AND UP0, UPT, UR4, UR7, UPT ;  /* 0x000000070400728c */ /* 0x000fe4000bf06270 */
[----:B------:R-:W-:Y:S02]  /*2880*/  UIMAD.WIDE.U32 UR12, UR4, UR8, URZ ;  /* 0x00000008040c72a5 */ /* 0x000fe4000f8e00ff */
[----:B------:R-:W-:Y:S02]  /*2890*/  UISETP.GE.OR UP0, UPT, UR5, UR10, UP0 ;  /* 0x0000000a0500728c */ /* 0x000fe40008706670 */
[----:B------:R-:W-:Y:S02]  /*28a0*/  UIMAD.WIDE.U32 UR10, UR5, UR8, URZ ;  /* 0x00000008050a72a5 */ /* 0x000fe4000f8e00ff */
[----:B------:R-:W-:Y:S01]  /*28b0*/  UIADD3 UR12, UPT, UPT, -UR4, URZ, URZ ;  /* 0x000000ff040c7290 */ /* 0x000fe2000fffe1ff */
[----:B------:R-:W-:Y:S01]  /*28c0*/  UMOV UR8, UR13 ;  /* 0x0000000d00087c82 */ /* 0x000fe20008000000 */
[----:B------:R-:W-:-:S02]  /*28d0*/  UIADD3 UR10, UPT, UPT, -UR5, URZ, URZ ;  /* 0x000000ff050a7290 */ /* 0x000fc4000fffe1ff */
[----:B------:R-:W-:-:S03]  /*28e0*/  USHF.R.U32.HI UR8, URZ, UR9, UR8 ;  /* 0x00000009ff087299 */ /* 0x000fc60008011608 */
[----:B------:R-:W-:Y:S01]  /*28f0*/  @!UP0 UMOV UR7, UR11 ;  /* 0x0000000b00078c82 */ /* 0x000fe20008000000 */
[----:B------:R-:W-:Y:S02]  /*2900*/  UIMAD UR12, UR18, UR12, UR38 ;  /* 0x0000000c120c72a4 */ /* 0x000fe4000f8e0226 */
[----:B------:R-:W-:Y:S02]  /*2910*/  USEL UR8, UR4, UR8, !UP3 ;  /* 0x0000000804087287 */ /* 0x000fe4000d800000 */
[----:B------:R-:W-:Y:S02]  /*2920*/  @!UP0 USHF.R.U32.HI UR7, URZ, UR9, UR7 ;  /* 0x00000009ff078299 */ /* 0x000fe40008011607 */
[----:B------:R-:W-:Y:S02]  /*2930*/  UIADD3 UR9, UPT, UPT, -UR8, URZ, URZ ;  /* 0x000000ff08097290 */ /* 0x000fe4000fffe1ff */
[----:B------:R-:W-:Y:S02]  /*2940*/  @!UP0 USEL UR7, UR5, UR7, !UP3 ;  /* 0x0000000705078287 */ /* 0x000fe4000d800000 */
[----:B------:R-:W-:-:S02]  /*2950*/  UIMAD UR9, UR39, UR9, UR4 ;  /* 0x00000009270972a4 */ /* 0x000fc4000f8e0204 */
[----:B------:R-:W-:Y:S02]  /*2960*/  @!UP0 UIADD3 UR8, UPT, UPT, UR8, -UR7, URZ ;  /* 0x8000000708088290 */ /* 0x000fe4000fffe0ff */
[----:B------:R-:W-:Y:S02]  /*2970*/  @!UP0 UIMAD UR7, UR9, UR6, UR7 ;  /* 0x00000006090782a4 */ /* 0x000fe4000f8e0207 */
[----:B------:R-:W-:Y:S02]  /*2980*/  @!UP0 UIMAD UR4, UR39, UR8, UR5 ;  /* 0x00000008270482a4 */ /* 0x000fe4000f8e0205 */
[----:B------:R-:W-:Y:S02]  /*2990*/  UIMAD UR6, UR20, UR10, UR42 ;  /* 0x0000000a140672a4 */ /* 0x000fe4000f8e022a */
[----:B------:R-:W-:Y:S01]  /*29a0*/  UIMAD UR38, UR4, UR18, UR12 ;  /* 0x00000012042672a4 */ /* 0x000fe2000f8e020c */
[----:B------:R-:W-:Y:S02]  /*29b0*/  @!UP0 UMOV UR5, UR7 ;  /* 0x0000000700058c82 */ /* 0x000fe40008000000 */
[----:B------:R-:W-:-:S12]  /*29c0*/  UIMAD UR42, UR5, UR20, UR6 ;  /* 0x00000014052a72a4 */ /* 0x000fd8000f8e0206 */
.L_x_38:
[----:B------:R-:W1:Y:S02]  /*29d0*/  LDCU UR4, c[0x0][0xb30] ;  /* 0x00016600ff0477ac */ /* 0x000e640008000800 */
[----:B-1----:R-:W-:-:S09]  /*29e0*/  UISETP.NE.AND UP0, UPT, UR4, 0x1, UPT ;  /* 0x000000010400788c */ /* 0x002fd2000bf05270 */
[----:B------:R-:W-:Y:S05]  /*29f0*/  BRA.U UP0, `(.L_x_39) ;  /* 0x0000000100447547 */ /* 0x000fea000b800000 */
[----:B------:R-:W1:Y:S01]  /*2a00*/  LDCU.128 UR8, c[0x0][0xb10] ;  /* 0x00016200ff0877ac */ /* 0x000e620008000c00 */
[----:B------:R-:W2:Y:S01]  /*2a10*/  LDCU UR12, c[0x0][0xb0c] ;  /* 0x00016180ff0c77ac */ /* 0x000ea20008000800 */
[----:B------:R-:W3:Y:S01]  /*2a20*/  LDCU UR13, c[0x0][0xb20] ;  /* 0x00016400ff0d77ac */ /* 0x000ee20008000800 */
[----:B-1----:R-:W-:Y:S02]  /*2a30*/  UIMAD.WIDE.U32 UR6, UR42, UR8, URZ ;  /* 0x000000082a0672a5 */ /* 0x002fe4000f8e00ff */
[----:B------:R-:W-:Y:S02]  /*2a40*/  UIMAD.WIDE.U32 UR4, UR38, UR11, URZ ;  /* 0x0000000b260472a5 */ /* 0x000fe4000f8e00ff */
[----:B--2---:R-:W-:Y:S02]  /*2a50*/  UISETP.NE.AND UP2, UPT, UR12, 0x1, UPT ;  /* 0x000000010c00788c */ /* 0x004fe4000bf45270 */
[----:B------:R-:W-:Y:S01]  /*2a60*/  UISETP.NE.AND UP0, UPT, UR10, 0x1, UPT ;  /* 0x000000010a00788c */ /* 0x000fe2000bf05270 */
[----:B------:R-:W-:-:S02]  /*2a70*/  UMOV UR6, UR7 ;  /* 0x0000000700067c82 */ /* 0x000fc40008000000 */
[----:B------:R-:W-:Y:S01]  /*2a80*/  UMOV UR4, UR5 ;  /* 0x0000000500047c82 */ /* 0x000fe20008000000 */
[----:B------:R-:W-:Y:S02]  /*2a90*/  USHF.R.U32.HI UR6, URZ, UR9, UR6 ;  /* 0x00000009ff067299 */ /* 0x000fe40008011606 */
[----:B---3--:R-:W-:Y:S02]  /*2aa0*/  USHF.R.U32.HI UR4, URZ, UR13, UR4 ;  /* 0x0000000dff047299 */ /* 0x008fe40008011604 */
[----:B------:R-:W-:Y:S02]  /*2ab0*/  USEL UR5, UR42, UR6, !UP2 ;  /* 0x000000062a057287 */ /* 0x000fe4000d000000 */
[----:B------:R-:W-:-:S04]  /*2ac0*/  USEL UR4, UR38, UR4, !UP0 ;  /* 0x0000000426047287 */ /* 0x000fc8000c000000 */
[----:B------:R-:W-:Y:S02]  /*2ad0*/  UIADD3 UR6, UPT, UPT, UR5, -UR4, URZ ;  /* 0x8000000405067290 */ /* 0x000fe4000fffe0ff */
[----:B------:R-:W-:Y:S02]  /*2ae0*/  UIADD3 UR4, UPT, UPT, -UR5, UR4, URZ ;  /* 0x0000000405047290 */ /* 0x000fe4000fffe1ff */
[----:B------:R-:W-:Y:S02]  /*2af0*/  UIMAD UR38, UR6, UR10, UR38 ;  /* 0x0000000a062672a4 */ /* 0x000fe4000f8e0226 */
[----:B------:R-:W-:-:S12]  /*2b00*/  UIMAD UR42, UR4, UR12, UR42 ;  /* 0x0000000c042a72a4 */ /* 0x000fd8000f8e022a */
.L_x_39:
[----:B------:R-:W-:Y:S01]  /*2b10*/  R2UR UR5, R94 ;  /* 0x000000005e0572ca */ /* 0x000fe200000e0000 */
[----:B------:R-:W-:Y:S01]  /*2b20*/  UMOV UR27, UR34 ;  /* 0x00000022001b7c82 */ /* 0x000fe20008000000 */
[----:B------:R-:W-:Y:S02]  /*2b30*/  R2UR UR4, R93 ;  /* 0x000000005d0472ca */ /* 0x000fe400000e0000 */
[----:B------:R-:W-:Y:S02]  /*2b40*/  PLOP3.LUT P1, PT, PT, PT, PT, 0x80, 0x8 ;  /* 0x000000000008781c */ /* 0x000fe40003f2f070 */
[----:B------:R-:W-:-:S07]  /*2b50*/  LOP3.LUT R2, R2, 0x1, RZ, 0x3c, !PT ;  /* 0x0000000102027812 */ /* 0x000fce00078e3cff */
[----:B------:R-:W-:Y:S02]  /*2b60*/  UIADD3 UR52, UPT, UPT, UR42, UR5, URZ ;  /* 0x000000052a347290 */ /* 0x000fe4000fffe0ff */
[----:B------:R-:W-:Y:S01]  /*2b70*/  UIADD3 UR28, UPT, UPT, UR38, UR4, URZ ;  /* 0x00000004261c7290 */ /* 0x000fe2000fffe0ff */
[----:B------:R-:W-:Y:S11]  /*2b80*/  BRA.U UP1, `(.L_x_40) ;  /* 0xffffffed013c7547 */ /* 0x000ff6000b83ffff */
[----:B------:R-:W-:Y:S01]  /*2b90*/  UIADD3 UR25, UPT, UPT, UR25, 0x50, URZ ;  /* 0x0000005019197890 */ /* 0x000fe2000fffe0ff */
[----:B------:R-:W-:-:S03]  /*2ba0*/  MOV R3, UR23 ;  /* 0x0000001700037c02 */ /* 0x000fc60008000f00 */
[----:B------:R-:W-:Y:S01]  /*2bb0*/  ULEA UR4, UR26, UR25, 0x3 ;  /* 0x000000191a047291 */ /* 0x000fe2000f8e18ff */
[----:B------:R-:W-:-:S08]  /*2bc0*/  SHF.L.U32 R3, R3, 0x1f, RZ ;  /* 0x0000001f03037819 */ /* 0x000fd000000006ff */
[----:B------:R-:W1:Y:S02]  /*2bd0*/  SYNCS.PHASECHK.TRANS64.TRYWAIT P0, [UR4], R3 ;  /* 0x00000003ff0075a7 */ /* 0x000e640008001104 */
[----:B-1----:R-:W-:Y:S05]  /*2be0*/  @!P0 BRA `(.L_x_41) ;  /* 0x0000005c00788947 */ /* 0x002fea0003800000 */
.L_x_138:
[----:B------:R-:W-:-:S04]  /*2bf0*/  UIADD3 UR4, UPT, UPT, UR26, 0x1, URZ ;  /* 0x000000011a047890 */ /* 0x000fc8000fffe0ff */
[----:B------:R-:W-:-:S04]  /*2c00*/  UISETP.NE.AND UP0, UPT, UR4, 0xa, UPT ;  /* 0x0000000a0400788c */ /* 0x000fc8000bf05270 */
[----:B------:R-:W-:Y:S02]  /*2c10*/  USEL UR5, URZ, 0x1, UP0 ;  /* 0x00000001ff057887 */ /* 0x000fe40008000000 */
[----:B------:R-:W-:Y:S02]  /*2c20*/  USEL UR4, UR4, URZ, UP0 ;  /* 0x000000ff04047287 */ /* 0x000fe40008000000 */
[----:B------:R-:W-:Y:S02]  /*2c30*/  ULOP3.LUT UR6, UR23, UR5, URZ, 0x3c, !UPT ;  /* 0x0000000517067292 */ /* 0x000fe4000f8e3cff */
[----:B------:R-:W-:-:S04]  /*2c40*/  ULEA UR5, UR4, UR25, 0x3 ;  /* 0x0000001904057291 */ /* 0x000fc8000f8e18ff */
[----:B-1----:R-:W-:-:S04]  /*2c50*/  MOV R3, UR6 ;  /* 0x0000000600037c02 */ /* 0x002fc80008000f00 */
[----:B------:R-:W-:-:S04]  /*2c60*/  SHF.L.U32 R3, R3, 0x1f, RZ ;  /* 0x0000001f03037819 */ /* 0x000fc800000006ff */
[----:B------:R-:W1:Y:S02]  /*2c70*/  SYNCS.PHASECHK.TRANS64.TRYWAIT P0, [UR5], R3 ;  /* 0x00000003ff0075a7 */ /* 0x000e640008001105 */
[----:B-1----:R-:W-:Y:S05]  /*2c80*/  @!P0 BRA `(.L_x_42) ;  /* 0x0000005c00688947 */ /* 0x002fea0003800000 */
.L_x_140:
        /* <DEDUP_REMOVED lines=10> */
.L_x_142:
        /* <DEDUP_REMOVED lines=10> */
.L_x_144:
        /* <DEDUP_REMOVED lines=10> */
.L_x_146:
        /* <DEDUP_REMOVED lines=10> */
.L_x_148:
        /* <DEDUP_REMOVED lines=10> */
.L_x_150:
        /* <DEDUP_REMOVED lines=10> */
.L_x_152:
        /* <DEDUP_REMOVED lines=10> */
.L_x_154:
[----:B------:R-:W-:-:S04]  /*30f0*/  UIADD3 UR4, UPT, UPT, UR4, 0x1, URZ ;  /* 0x0000000104047890 */ /* 0x000fc8000fffe0ff */
[----:B------:R-:W-:-:S04]  /*3100*/  UISETP.NE.AND UP0, UPT, UR4, 0xa, UPT ;  /* 0x0000000a0400788c */ /* 0x000fc8000bf05270 */
[----:B------:R-:W-:Y:S02]  /*3110*/  USEL UR5, URZ, 0x1, UP0 ;  /* 0x00000001ff057887 */ /* 0x000fe40008000000 */
[----:B------:R-:W-:Y:S02]  /*3120*/  USEL UR4, UR4, URZ, UP0 ;  /* 0x000000ff04047287 */ /* 0x000fe40008000000 */
[----:B------:R-:W-:Y:S02]  /*3130*/  ULOP3.LUT UR5, UR6, UR5, URZ, 0x3c, !UPT ;  /* 0x0000000506057292 */ /* 0x000fe4000f8e3cff */
[----:B------:R-:W-:-:S04]  /*3140*/  ULEA UR4, UR4, UR25, 0x3 ;  /* 0x0000001904047291 */ /* 0x000fc8000f8e18ff */
[----:B------:R-:W-:Y:S02]  /*3150*/  IMAD.U32 R2, RZ, RZ, UR5 ;  /* 0x00000005ff027e24 */ /* 0x000fe4000f8e00ff */
[----:B-1----:R-:W-:-:S03]  /*3160*/  MOV R0, UR4 ;  /* 0x0000000400007c02 */ /* 0x002fc60008000f00 */
[----:B------:R-:W-:-:S07]  /*3170*/  SHF.L.U32 R3, R2, 0x1f, RZ ;  /* 0x0000001f02037819 */ /* 0x000fce00000006ff */
.L_x_50:
[----:B-1----:R1:W2:Y:S02]  /*3180*/  SYNCS.PHASECHK.TRANS64.TRYWAIT P0, [R0+URZ], R3 ;  /* 0x00000003000075a7 */ /* 0x0022a400080011ff */
[----:B--2---:R-:W-:Y:S05]  /*3190*/  @!P0 NANOSLEEP.SYNCS 0x989680 ;  /* 0x009896800000895d */ /* 0x004fea0003900000 */
[----:B------:R-:W2:Y:S02]  /*31a0*/  @!P0 SYNCS.PHASECHK.TRANS64 P0, [R0+URZ], R3 ;  /* 0x00000003000085a7 */ /* 0x000ea400080010ff */
[----:B--2---:R-:W-:Y:S05]  /*31b0*/  @P0 EXIT ;  /* 0x000000000000094d */ /* 0x004fea0003800000 */
[----:B------:R-:W-:Y:S05]  /*31c0*/  BRA `(.L_x_50) ;  /* 0xfffffffc00ec7947 */ /* 0x000fea000383ffff */
.L_x_22:
[----:B------:R-:W2:Y:S02]  /*31d0*/  S2UR UR4, SR_CgaCtaId ;  /* 0x00000000000479c3 */ /* 0x000ea40000008800 */
[----:B--2---:R-:W-:-:S04]  /*31e0*/  UISETP.NE.AND UP0, UPT, UR4, URZ, UPT ;  /* 0x000000ff0400728c */ /* 0x004fc8000bf05270 */
[----:B------:R-:W-:-:S09]  /*31f0*/  UISETP.NE.OR UP0, UPT, UR18, 0x1, UP0 ;  /* 0x000000011200788c */ /* 0x000fd20008705670 */
[----:B------:R-:W-:Y:S05]  /*3200*/  BRA.U UP0, `(.L_x_51) ;  /* 0x0000000100b47547 */ /* 0x000fea000b800000 */
[----:B------:R-:W2:Y:S01]  /*3210*/  S2UR UR5, SR_CgaCtaId ;  /* 0x00000000000579c3 */ /* 0x000ea20000008800 */
[----:B------:R-:W-:Y:S01]  /*3220*/  UMOV UR4, 0x400 ;  /* 0x0000040000047882 */ /* 0x000fe20000000000 */
[----:B------:R-:W-:Y:S01]  /*3230*/  HFMA2 R2, -RZ, RZ, 0, 5.9604644775390625e-08 ;  /* 0x00000001ff027431 */ /* 0x000fe200000001ff */
[----:B------:R-:W-:Y:S01]  /*3240*/  ISETP.GE.U32.AND P0, PT, R3, 0x2, PT ;  /* 0x000000020300780c */ /* 0x000fe20003f06070 */
[----:B------:R-:W-:Y:S01]  /*3250*/  IMAD.MOV.U32 R8, RZ, RZ, RZ ;  /* 0x000000ffff087224 */ /* 0x000fe200078e00ff */
[----:B--2---:R-:W-:-:S04]  /*3260*/  ULEA UR4, UR5, UR4, 0x18 ;  /* 0x0000000405047291 */ /* 0x004fc8000f8ec0ff */
[----:B------:R-:W-:Y:S02]  /*3270*/  UIADD3 UR5, UPT, UPT, UR4, 0xe8, URZ ;  /* 0x000000e804057890 */ /* 0x000fe4000fffe0ff */
[----:B------:R-:W-:Y:S02]  /*3280*/  UIADD3 UR8, UPT, UPT, UR4, 0xe0, URZ ;  /* 0x000000e004087890 */ /* 0x000fe4000fffe0ff */
[----:B------:R-:W-:-:S12]  /*3290*/  UPRMT UR5, URZ, 0x654, UR5 ;  /* 0x00000654ff057896 */ /* 0x000fd80008000005 */
.L_x_54:
[----:B------:R-:W-:Y:S01]  /*32a0*/  SHF.L.U32 R7, R2, 0x1f, RZ ;  /* 0x0000001f02077819 */ /* 0x000fe200000006ff */
[----:B------:R-:W-:Y:S02]  /*32b0*/  IMAD.U32 R4, RZ, RZ, UR8 ;  /* 0x00000008ff047e24 */ /* 0x000fe4000f8e00ff */
[----:B------:R-:W-:Y:S01]  /*32c0*/  @!P0 IMAD.MOV.U32 R5, RZ, RZ, 0x10 ;  /* 0x00000010ff058424 */ /* 0x000fe200078e00ff */
[----:B------:R-:W2:Y:S02]  /*32d0*/  SYNCS.PHASECHK.TRANS64.TRYWAIT P1, [UR4+0xe8], R7 ;  /* 0x0000e807ff0075a7 */ /* 0x000ea40008021104 */
[----:B------:R-:W-:-:S04]  /*32e0*/  PRMT R9, R3, 0x654, R4 ;  /* 0x0000065403097816 */ /* 0x000fc80000000004 */
[----:B------:R-:W-:Y:S01]  /*32f0*/  SEL R0, R9, R0, !P0 ;  /* 0x0000000009007207 */ /* 0x000fe20004000000 */
[----:B--2---:R-:W-:Y:S06]  /*3300*/  @!P1 BRA `(.L_x_52) ;  /* 0x0000005800889947 */ /* 0x004fec0003800000 */
.L_x_156:
[----:B------:R-:W-:Y:S01]  /*3310*/  UIADD3 UR6, UPT, UPT, UR4, 0x120, URZ ;  /* 0x0000012004067890 */ /* 0x000fe2000fffe0ff */
[----:B------:R3:W-:Y:S01]  /*3320*/  @!P0 SYNCS.ARRIVE.TRANS64.RED RZ, [R0+URZ], R5 ;  /* 0x0000000500ff89a7 */ /* 0x0007e200080004ff */
[----:B------:R-:W-:Y:S01]  /*3330*/  UIADD3 UR7, UPT, UPT, UR4, 0xe0, URZ ;  /* 0x000000e004077890 */ /* 0x000fe2000fffe0ff */
[----:B------:R-:W-:-:S08]  /*3340*/  LOP3.LUT R2, R2, 0x1, RZ, 0x3c, !PT ;  /* 0x0000000102027812 */ /* 0x000fd000078e3cff */
[----:B------:R-:W-:Y:S06]  /*3350*/  UGETNEXTWORKID.BROADCAST [UR6], [UR7] ;  /* 0x00000000060073ca */ /* 0x000fec0008000100 */
[----:B---3--:R-:W-:-:S04]  /*3360*/  SHF.L.U32 R5, R8, 0x1f, RZ ;  /* 0x0000001f08057819 */ /* 0x008fc800000006ff */
[----:B------:R-:W3:Y:S02]  /*3370*/  SYNCS.PHASECHK.TRANS64.TRYWAIT P1, [UR4+0xe0], R5 ;  /* 0x0000e005ff0075a7 */ /* 0x000ee40008021104 */
[----:B---3--:R-:W-:Y:S05]  /*3380*/  @!P1 BRA `(.L_x_53) ;  /* 0x0000005800809947 */ /* 0x008fea0003800000 */
.L_x_158:
[----:B--2---:R-:W2:Y:S01]  /*3390*/  LDS.128 R4, [UR4+0x120] ;  /* 0x00012004ff047984 */ /* 0x004ea20008000c00 */
[----:B------:R-:W-:Y:S01]  /*33a0*/  LOP3.LUT R8, R8, 0x1, RZ, 0x3c, !PT ;  /* 0x0000000108087812 */ /* 0x000fe200078e3cff */
[----:B------:R-:W-:Y:S01]  /*33b0*/  @!PT LDS RZ, [RZ] ;  /* 0x00000000fffff984 */ /* 0x000fe20000000800 */
[----:B------:R-:W-:Y:S01]  /*33c0*/  @!PT LDS RZ, [RZ] ;  /* 0x00000000fffff984 */ /* 0x000fe20000000800 */
[----:B------:R-:W-:Y:S01]  /*33d0*/  @!PT LDS RZ, [RZ] ;  /* 0x00000000fffff984 */ /* 0x000fe20000000800 */
[----:B------:R-:W-:Y:S01]  /*33e0*/  @!PT LDS RZ, [RZ] ;  /* 0x00000000fffff984 */ /* 0x000fe20000000800 */
[----:B------:R3:W-:Y:S06]  /*33f0*/  MEMBAR.ALL.CTA ;  /* 0x0000000000007992 */ /* 0x0007ec0000008000 */
[----:B---3--:R-:W3:Y:S02]  /*3400*/  FENCE.VIEW.ASYNC.S ;  /* 0x00000000000073c6 */ /* 0x008ee40000000000 */
[----:B---3--:R-:W-:Y:S01]  /*3410*/  SYNCS.ARRIVE.TRANS64.RED.A1T0 RZ, [UR5], RZ ;  /* 0x000000ffffff79a7 */ /* 0x008fe20008100405 */
[----:B--2---:R-:W-:-:S13]  /*3420*/  LOP3.LUT P1, RZ, R6, 0x1, RZ, 0xc0, !PT ;  /* 0x0000000106ff7812 */ /* 0x004fda000782c0ff */
[----:B------:R-:W-:Y:S05]  /*3430*/  @P1 BRA `(.L_x_54) ;  /* 0xfffffffc00981947 */ /* 0x000fea000383ffff */
[----:B------:R-:W-:-:S04]  /*3440*/  SHF.L.U32 R0, R2, 0x1f, RZ ;  /* 0x0000001f02007819 */ /* 0x000fc800000006ff */
[----:B------:R-:W2:Y:S02]  /*3450*/  SYNCS.PHASECHK.TRANS64 P0, [UR4+0xe8], R0 ;  /* 0x0000e800ff0075a7 */ /* 0x000ea40008001004 */
[----:B-12---:R-:W-:Y:S05]  /*3460*/  @P0 EXIT ;  /* 0x000000000000094d */ /* 0x006fea0003800000 */
[----:B------:R-:W-:-:S07]  /*3470*/  MOV R0, UR4 ;  /* 0x0000000400007c02 */ /* 0x000fce0008000f00 */
.L_x_55:
[----:B-1----:R-:W-:-:S04]  /*3480*/  SHF.L.U32 R3, R2, 0x1f, RZ ;  /* 0x0000001f02037819 */ /* 0x002fc800000006ff */
[----:B------:R1:W2:Y:S03]  /*3490*/  SYNCS.PHASECHK.TRANS64.TRYWAIT P0, [R0+URZ+0xe8], R3 ;  /* 0x0000e803000075a7 */ /* 0x0002a600080011ff */
[----:B--2---:R-:W-:Y:S05]  /*34a0*/  @!P0 NANOSLEEP.SYNCS 0x989680 ;  /* 0x009896800000895d */ /* 0x004fea0003900000 */
[----:B------:R-:W2:Y:S02]  /*34b0*/  @!P0 SYNCS.PHASECHK.TRANS64 P0, [R0+URZ+0xe8], R3 ;  /* 0x0000e803000085a7 */ /* 0x000ea400080010ff */
[----:B--2---:R-:W-:Y:S05]  /*34c0*/  @P0 EXIT ;  /* 0x000000000000094d */ /* 0x004fea0003800000 */
[----:B------:R-:W-:Y:S05]  /*34d0*/  BRA `(.L_x_55) ;  /* 0xfffffffc00e87947 */ /* 0x000fea000383ffff */
.L_x_51:
[----:B------:R-:W-:Y:S05]  /*34e0*/  BRA.U UP4, `(.L_x_56) ;  /* 0x0000001104a47547 */ /* 0x000fea000b800000 */
[----:B------:R-:W2:Y:S01]  /*34f0*/  S2UR UR4, SR_CgaCtaId ;  /* 0x00000000000479c3 */ /* 0x000ea20000008800 */
[----:B------:R-:W-:Y:S01]  /*3500*/  UMOV UR5, 0x40 ;  /* 0x0000004000057882 */ /* 0x000fe20000000000 */
[----:B------:R-:W-:Y:S01]  /*3510*/  NOP ;  /* 0x0000000000007918 */ /* 0x000fe20000000000 */
[----:B------:R-:W-:Y:S01]  /*3520*/  UMOV UR6, 0x400 ;  /* 0x0000040000067882 */ /* 0x000fe20000000000 */
[----:B--2---:R-:W-:Y:S02]  /*3530*/  ULEA UR5, UR4, UR5, 0x18 ;  /* 0x0000000504057291 */ /* 0x004fe4000f8ec0ff */
[----:B------:R-:W-:-:S07]  /*3540*/  ULEA UR6, UR4, UR6, 0x18 ;  /* 0x0000000604067291 */ /* 0x000fce000f8ec0ff */
[----:B------:R-:W2:Y:S02]  /*3550*/  LDS.U8 R3, [UR5+0x1c] ;  /* 0x00001c05ff037984 */ /* 0x000ea40008000000 */
[----:B--2---:R-:W-:-:S13]  /*3560*/  ISETP.NE.AND P0, PT, R3, RZ, PT ;  /* 0x000000ff0300720c */ /* 0x004fda0003f05270 */
[----:B------:R-:W-:Y:S05]  /*3570*/  @P0 BRA `(.L_x_57) ;  /* 0x0000000400080947 */ /* 0x000fea0003800000 */
[----:B------:R-:W-:Y:S02]  /*3580*/  UISETP.NE.U32.AND UP1, UPT, UR38, 0x1, UPT ;  /* 0x000000012600788c */ /* 0x000fe4000bf25070 */
[----:B------:R-:W-:-:S07]  /*3590*/  UIADD3 UR7, UPT, UPT, UR5, 0x8, URZ ;  /* 0x0000000805077890 */ /* 0x000fce000fffe0ff */
[----:B------:R-:W-:Y:S05]  /*35a0*/  BRA.U !UP1, `(.L_x_58) ;  /* 0x00000001099c7547 */ /* 0x000fea000b800000 */
[----:B------:R-:W-:Y:S01]  /*35b0*/  ELECT P0, URZ, PT ;  /* 0x0000000000ff782f */ /* 0x000fe20003800000 */
[----:B------:R-:W-:-:S12]  /*35c0*/  BSSY B0, `(.L_x_58) ;  /* 0x0000025000007945 */ /* 0x000fd80003800000 */
[----:B------:R-:W-:Y:S05]  /*35d0*/  @!P0 BRA `(.L_x_59) ;  /* 0x00000000008c8947 */ /* 0x000fea0003800000 */
[----:B------:R-:W-:-:S05]  /*35e0*/  UMOV UR4, 0x10 ;  /* 0x0000001000047882 */ /* 0x000fca0000000000 */
[----:B------:R-:W-:Y:S04]  /*35f0*/  DEPBAR.LE SB2, 0x36 ;  /* 0x0000ad800000791a */ /* 0x000fe80000000000 */
[----:B------:R-:W2:Y:S02]  /*3600*/  UTCATOMSWS.2CTA.FIND_AND_SET.ALIGN UP0, UR4, UR4 ;  /* 0x00000004000475e3 */ /* 0x000ea40008200800 */
[----:B--2---:R-:W-:Y:S01]  /*3610*/  MOV R10, UR4 ;  /* 0x00000004000a7c02 */ /* 0x004fe20008000f00 */
[----:B------:R-:W-:Y:S06]  /*3620*/  BRA.U UP0, `(.L_x_60) ;  /* 0x0000000100187547 */ /* 0x000fec000b800000 */
.L_x_61:
[----:B------:R-:W-:Y:S05]  /*3630*/  NANOSLEEP 0x64 ;  /* 0x000000640000795d */ /* 0x000fea0003800000 */
[----:B------:R-:W-:-:S05]  /*3640*/  UMOV UR4, 0x10 ;  /* 0x0000001000047882 */ /* 0x000fca0000000000 */
[----:B------:R-:W-:Y:S04]  /*3650*/  DEPBAR.LE SB2, 0x36 ;  /* 0x0000ad800000791a */ /* 0x000fe80000000000 */
[----:B------:R-:W2:Y:S02]  /*3660*/  UTCATOMSWS.2CTA.FIND_AND_SET.ALIGN UP0, UR4, UR4 ;  /* 0x00000004000475e3 */ /* 0x000ea40008200800 */
[----:B--2---:R-:W-:Y:S01]  /*3670*/  MOV R10, UR4 ;  /* 0x00000004000a7c02 */ /* 0x004fe20008000f00 */
[----:B------:R-:W-:Y:S05]  /*3680*/  BRA.U !UP0, `(.L_x_61) ;  /* 0xfffffffd08e87547 */ /* 0x000fea000b83ffff */
.L_x_60:
[----:B------:R-:W2:Y:S01]  /*3690*/  LDS R6, [UR5+0x10] ;  /* 0x00001005ff067984 */ /* 0x000ea20008000800 */
[----:B------:R-:W-:Y:S01]  /*36a0*/  IMAD.U32 R3, RZ, RZ, UR6 ;  /* 0x00000006ff037e24 */ /* 0x000fe2000f8e00ff */
[----:B------:R-:W-:-:S03]  /*36b0*/  MOV R4, UR37 ;  /* 0x0000002500047c02 */ /* 0x000fc60008000f00 */
[----:B------:R-:W-:Y:S01]  /*36c0*/  VIADD R3, R3, 0x130 ;  /* 0x0000013003037836 */ /* 0x000fe20000000000 */
[----:B--2---:R-:W-:-:S04]  /*36d0*/  SHF.L.U32 R6, R6, 0x1f, RZ ;  /* 0x0000001f06067819 */ /* 0x004fc800000006ff */
[----:B------:R-:W2:Y:S02]  /*36e0*/  SYNCS.PHASECHK.TRANS64.TRYWAIT P0, [UR5+0x8], R6 ;  /* 0x00000806ff0075a7 */ /* 0x000ea40008001105 */
[----:B--2---:R-:W-:Y:S05]  /*36f0*/  @P0 BRA `(.L_x_62) ;  /* 0x0000000000080947 */ /* 0x004fea0003800000 */
[----:B------:R-:W2:Y:S02]  /*3700*/  SYNCS.PHASECHK.TRANS64.TRYWAIT P0, [UR5+0x8], R6 ;  /* 0x00000806ff0075a7 */ /* 0x000ea40008001105 */
[----:B--2---:R-:W-:Y:S05]  /*3710*/  @!P0 BRA `(.L_x_63) ;  /* 0x0000005400b48947 */ /* 0x004fea0003800000 */
.L_x_62:
[----:B------:R-:W-:Y:S01]  /*3720*/  PRMT R4, R4, 0x654, R3 ;  /* 0x0000065404047816 */ /* 0x000fe20000000003 */
[----:B------:R-:W-:Y:S01]  /*3730*/  HFMA2 R3, -RZ, RZ, 0, 5.9604644775390625e-08 ;  /* 0x00000001ff037431 */ /* 0x000fe200000001ff */
[----:B------:R-:W-:Y:S01]  /*3740*/  UPRMT UR4, UR37, 0x654, UR7 ;  /* 0x0000065425047896 */ /* 0x000fe20008000007 */
[----:B------:R-:W-:Y:S02]  /*3750*/  IMAD.MOV.U32 R7, RZ, RZ, 0xffff ;  /* 0x0000ffffff077424 */ /* 0x000fe400078e00ff */
[----:B--2---:R-:W-:Y:S02]  /*3760*/  IMAD.MOV.U32 R6, RZ, RZ, 0x4 ;  /* 0x00000004ff067424 */ /* 0x004fe400078e00ff */
[----:B------:R-:W-:Y:S01]  /*3770*/  IMAD.SHL.U32 R9, R10, 0x20, RZ ;  /* 0x000000200a097824 */ /* 0x000fe200078e00ff */
[----:B------:R-:W-:Y:S02]  /*3780*/  MOV R5, UR4 ;  /* 0x0000000400057c02 */ /* 0x000fe40008000f00 */
[-C--:B------:R-:W-:Y:S01]  /*3790*/  SHF.L.U32 R8, R7, R10.reuse, RZ ;  /* 0x0000000a07087219 */ /* 0x080fe200000006ff */
[----:B------:R2:W-:Y:S01]  /*37a0*/  SYNCS.ARRIVE.TRANS64.RED RZ, [UR4], R6 ;  /* 0x00000006ffff79a7 */ /* 0x0005e20008000404 */
[----:B------:R-:W-:Y:S01]  /*37b0*/  SHF.L.U32 R7, R3, R10, RZ ;  /* 0x0000000a03077219 */ /* 0x000fe200000006ff */
[----:B------:R2:W-:Y:S04]  /*37c0*/  STS [UR6+0x130], R9 ;  /* 0x00013009ff007988 */ /* 0x0005e80008000806 */
[----:B------:R2:W-:Y:S04]  /*37d0*/  STAS [R4.64], R10 ;  /* 0x0000000a04007dbd */ /* 0x0005e8000c0008ff */
[----:B------:R2:W-:Y:S04]  /*37e0*/  ATOMS.OR RZ, [UR5+0x14], R8 ;  /* 0x00001408ffff798c */ /* 0x0005e8000b000005 */
[----:B------:R2:W-:Y:S04]  /*37f0*/  ATOMS.OR RZ, [UR5+0x18], R7 ;  /* 0x00001807ffff798c */ /* 0x0005e8000b000005 */
[----:B------:R2:W-:Y:S02]  /*3800*/  ATOMS.XOR RZ, [UR5+0x10], R3 ;  /* 0x00001003ffff798c */ /* 0x0005e4000b800005 */
.L_x_59:
[----:B-1----:R-:W-:Y:S05]  /*3810*/  BSYNC B0 ;  /* 0x0000000000007941 */ /* 0x002fea0003800000 */
.L_x_58:
[----:B------:R-:W-:Y:S05]  /*3820*/  BRA.U UP1, `(.L_x_64) ;  /* 0x00000001016c7547 */ /* 0x000fea000b800000 */
[----:B------:R-:W-:-:S03]  /*3830*/  UMOV UR4, 0xffffffff ;  /* 0xffffffff00047882 */ /* 0x000fc60000000000 */
[----:B------:R-:W-:Y:S05]  /*3840*/  BRA.DIV UR4, `(.L_x_65) ;  /* 0x0000005604807947 */ /* 0x000fea000b800000 */
[----:B------:R-:W-:-:S13]  /*3850*/  ELECT P6, URZ, PT ;  /* 0x0000000000ff782f */ /* 0x000fda00038c0000 */
.L_x_161:
[----:B------:R-:W-:Y:S05]  /*3860*/  @!P6 BRA `(.L_x_64) ;  /* 0x00000000005ce947 */ /* 0x000fea0003800000 */
[----:B--2---:R-:W2:Y:S02]  /*3870*/  LDS R4, [UR5+0x10] ;  /* 0x00001005ff047984 */ /* 0x004ea40008000800 */
[----:B--2---:R-:W-:-:S04]  /*3880*/  SHF.L.U32 R4, R4, 0x1f, RZ ;  /* 0x0000001f04047819 */ /* 0x004fc800000006ff */
[----:B------:R-:W2:Y:S02]  /*3890*/  SYNCS.PHASECHK.TRANS64.TRYWAIT P0, [UR5+0x8], R4 ;  /* 0x00000804ff0075a7 */ /* 0x000ea40008001105 */
[----:B--2---:R-:W-:Y:S05]  /*38a0*/  @P0 BRA `(.L_x_66) ;  /* 0x0000000000080947 */ /* 0x004fea0003800000 */
[----:B------:R-:W2:Y:S02]  /*38b0*/  SYNCS.PHASECHK.TRANS64.TRYWAIT P0, [UR5+0x8], R4 ;  /* 0x00000804ff0075a7 */ /* 0x000ea40008001105 */
[----:B--2---:R-:W-:Y:S05]  /*38c0*/  @!P0 BRA `(.L_x_67) ;  /* 0x0000005400808947 */ /* 0x004fea0003800000 */
.L_x_66:
[----:B------:R-:W3:Y:S01]  /*38d0*/  LDS R6, [UR6+0x130] ;  /* 0x00013006ff067984 */ /* 0x000ee20008000800 */
[----:B--2---:R-:W-:Y:S02]  /*38e0*/  HFMA2 R3, -RZ, RZ, 0, 5.9604644775390625e-08 ;  /* 0x00000001ff037431 */ /* 0x004fe400000001ff */
[----:B------:R-:W-:Y:S01]  /*38f0*/  IMAD.MOV.U32 R4, RZ, RZ, 0xffff ;  /* 0x0000ffffff047424 */ /* 0x000fe200078e00ff */
[----:B------:R-:W-:Y:S01]  /*3900*/  UPRMT UR4, UR37, 0x654, UR7 ;  /* 0x0000065425047896 */ /* 0x000fe20008000007 */
[----:B---3--:R-:W-:-:S03]  /*3910*/  IMAD.SHL.U32 R5, R6, 0x20, RZ ;  /* 0x0000002006057824 */ /* 0x008fc600078e00ff */
[-C--:B------:R-:W-:Y:S02]  /*3920*/  SHF.L.U32 R4, R4, R6.reuse, RZ ;  /* 0x0000000604047219 */ /* 0x080fe400000006ff */
[----:B------:R-:W-:Y:S01]  /*3930*/  SHF.L.U32 R6, R3, R6, RZ ;  /* 0x0000000603067219 */ /* 0x000fe200000006ff */
[----:B------:R3:W-:Y:S04]  /*3940*/  STS [UR6+0x130], R5 ;  /* 0x00013005ff007988 */ /* 0x0007e80008000806 */
[----:B------:R3:W-:Y:S04]  /*3950*/  ATOMS.OR RZ, [UR5+0x14], R4 ;  /* 0x00001404ffff798c */ /* 0x0007e8000b000005 */
[----:B------:R3:W-:Y:S01]  /*3960*/  ATOMS.OR RZ, [UR5+0x18], R6 ;  /* 0x00001806ffff798c */ /* 0x0007e2000b000005 */
[----:B------:R-:W-:Y:S03]  /*3970*/  SYNCS.ARRIVE.TRANS64.RED.A1T0 RZ, [UR4], RZ ;  /* 0x000000ffffff79a7 */ /* 0x000fe60008100404 */
[----:B------:R3:W-:Y:S01]  /*3980*/  ATOMS.XOR RZ, [UR5+0x10], R3 ;  /* 0x00001003ffff798c */ /* 0x0007e2000b800005 */
[----:B------:R-:W-:Y:S05]  /*3990*/  BRA `(.L_x_64) ;  /* 0x0000000000107947 */ /* 0x000fea0003800000 */
.L_x_57:
[----:B------:R-:W-:Y:S02]  /*39a0*/  MOV R3, 0xffffffff ;  /* 0xffffffff00037802 */ /* 0x000fe40000000f00 */
[----:B------:R-:W-:-:S03]  /*39b0*/  MOV R4, 0x39e0 ;  /* 0x000039e000047802 */ /* 0x000fc60000000f00 */
[----:B------:R2:W-:Y:S04]  /*39c0*/  STS [UR6+0x130], R3 ;  /* 0x00013003ff007988 */ /* 0x0005e80008000806 */
[----:B-12--5:R-:W-:Y:S05]  /*39d0*/  CALL.REL.NOINC `($__internal_1_$__cuda_sm10x_tcgen05_guardrail_trap_phase_invalid_during_alloc) ;  /* 0x0000005800bc7944 */ /* 0x026fea0003c00000 */
.L_x_64:
[----:B------:R-:W-:Y:S05]  /*39e0*/  WARPSYNC.ALL ;  /* 0x0000000000007948 */ /* 0x000fea0003800000 */
[----:B------:R-:W4:Y:S01]  /*39f0*/  S2UR UR20, SR_CgaCtaId ;  /* 0x00000000001479c3 */ /* 0x000f220000008800 */
[----:B------:R-:W-:Y:S01]  /*3a00*/  UMOV UR4, 0x400 ;  /* 0x0000040000047882 */ /* 0x000fe20000000000 */
[----:B------:R-:W-:-:S06]  /*3a10*/  NOP ;  /* 0x0000000000007918 */ /* 0x000fcc0000000000 */
[----:B------:R-:W-:Y:S06]  /*3a20*/  BAR.ARV 0x6, 0xa0 ;  /* 0x0182800000007b1d */ /* 0x000fec0000002000 */
[----:B------:R-:W1:Y:S01]  /*3a30*/  LDCU.64 UR6, c[0x0][0x388] ;  /* 0x00007100ff0677ac */ /* 0x000e620008000a00 */
[----:B------:R-:W-:Y:S01]  /*3a40*/  LOP3.LUT R2, R2, 0xffff, RZ, 0xc0, !PT ;  /* 0x0000ffff02027812 */ /* 0x000fe200078ec0ff */
[----:B--2---:R-:W-:Y:S01]  /*3a50*/  IMAD.MOV.U32 R8, RZ, RZ, 0x1 ;  /* 0x00000001ff087424 */ /* 0x004fe200078e00ff */
[----:B------:R-:W-:Y:S01]  /*3a60*/  LOP3.LUT R0, R0, 0xffff, RZ, 0xc0, !PT ;  /* 0x0000ffff00007812 */ /* 0x000fe200078ec0ff */
[----:B------:R-:W-:Y:S01]  /*3a70*/  UMOV UR24, URZ ;  /* 0x000000ff00187c82 */ /* 0x000fe20008000000 */
[----:B------:R-:W-:Y:S01]  /*3a80*/  R2UR UR21, R2 ;  /* 0x00000000021572ca */ /* 0x000fe200000e0000 */
[----:B------:R-:W-:Y:S01]  /*3a90*/  IMAD.MOV.U32 R2, RZ, RZ, RZ ;  /* 0x000000ffff027224 */ /* 0x000fe200078e00ff */
[----:B------:R-:W-:Y:S01]  /*3aa0*/  R2UR UR35, R0 ;  /* 0x00000000002372ca */ /* 0x000fe200000e0000 */
[----:B------:R-:W-:Y:S01]  /*3ab0*/  IMAD.MOV.U32 R0, RZ, RZ, RZ ;  /* 0x000000ffff007224 */ /* 0x000fe200078e00ff */
[----:B------:R-:W-:Y:S01]  /*3ac0*/  UMOV UR19, URZ ;  /* 0x000000ff00137c82 */ /* 0x000fe20008000000 */
[----:B----4-:R-:W-:-:S02]  /*3ad0*/  ULEA UR20, UR20, UR4, 0x18 ;  /* 0x0000000414147291 */ /* 0x010fc4000f8ec0ff */
[----:B------:R-:W-:Y:S02]  /*3ae0*/  UISETP.NE.AND UP3, UPT, UR38, URZ, UPT ;  /* 0x000000ff2600728c */ /* 0x000fe4000bf65270 */
[----:B------:R-:W-:Y:S01]  /*3af0*/  UIADD3 UR34, UPT, UPT, UR20, 0xe8, URZ ;  /* 0x000000e814227890 */ /* 0x000fe2000fffe0ff */
[----:B------:R-:W-:Y:S01]  /*3b00*/  UMOV UR32, 0x0 ;  /* 0x0000000000207882 */ /* 0x000fe20000000000 */
[----:B------:R-:W-:Y:S01]  /*3b10*/  UMOV UR33, 0x10100010 ;  /* 0x1010001000217882 */ /* 0x000fe20000000000 */
[----:B-1----:R-:W-:Y:S02]  /*3b20*/  UIADD3 UR4, UPT, UPT, UR6, 0x3f, URZ ;  /* 0x0000003f06047890 */ /* 0x002fe4000fffe0ff */
[----:B---3--:R-:W1:Y:S01]  /*3b30*/  LDS R3, [UR20+0x130] ;  /* 0x00013014ff037984 */ /* 0x008e620008000800 */
[----:B------:R-:W2:Y:S01]  /*3b40*/  LDCU UR6, c[0x0][0x390] ;  /* 0x00007200ff0677ac */ /* 0x000ea20008000800 */
[----:B------:R-:W-:Y:S02]  /*3b50*/  USHF.R.S32.HI UR5, URZ, 0x1f, UR4 ;  /* 0x0000001fff057899 */ /* 0x000fe40008011404 */
[----:B------:R-:W-:-:S02]  /*3b60*/  UPRMT UR34, URZ, 0x654, UR34 ;  /* 0x00000654ff227896 */ /* 0x000fc40008000022 */
[----:B------:R-:W-:Y:S02]  /*3b70*/  ULEA.HI UR4, UR5, UR4, URZ, 0x6 ;  /* 0x0000000405047291 */ /* 0x000fe4000f8f30ff */
[----:B------:R-:W-:Y:S02]  /*3b80*/  UIADD3 UR5, UPT, UPT, UR20, 0x6400, URZ ;  /* 0x0000640014057890 */ /* 0x000fe4000fffe0ff */
[----:B------:R-:W-:Y:S02]  /*3b90*/  USHF.R.S32.HI UR4, URZ, 0x6, UR4 ;  /* 0x00000006ff047899 */ /* 0x000fe40008011404 */
[----:B------:R-:W-:Y:S02]  /*3ba0*/  USHF.R.U32.HI UR5, URZ, 0x4, UR5 ;  /* 0x00000004ff057899 */ /* 0x000fe40008011605 */
[----:B------:R-:W-:Y:S02]  /*3bb0*/  UIMAD UR7, UR4, UR7, URZ ;  /* 0x00000007040772a4 */ /* 0x000fe4000f8e02ff */
[----:B------:R-:W-:-:S02]  /*3bc0*/  UIADD3 UR4, UPT, UPT, UR20, 0x2e400, URZ ;  /* 0x0002e40014047890 */ /* 0x000fc4000fffe0ff */
[----:B------:R-:W-:Y:S02]  /*3bd0*/  ULOP3.LUT UR5, UR5, 0x3fff, URZ, 0xc0, !UPT ;  /* 0x00003fff05057892 */ /* 0x000fe4000f8ec0ff */
[----:B------:R-:W-:Y:S02]  /*3be0*/  USHF.R.U32.HI UR4, URZ, 0x4, UR4 ;  /* 0x00000004ff047899 */ /* 0x000fe40008011604 */
[----:B------:R-:W-:Y:S02]  /*3bf0*/  ULOP3.LUT UR22, UR5, 0x10000, URZ, 0xfc, !UPT ;  /* 0x0001000005167892 */ /* 0x000fe4000f8efcff */
[----:B------:R-:W-:Y:S02]  /*3c00*/  ULOP3.LUT UR23, UR4, 0x3fff, URZ, 0xc0, !UPT ;  /* 0x00003fff04177892 */ /* 0x000fe4000f8ec0ff */
[----:B--2---:R-:W-:Y:S02]  /*3c10*/  UIMAD UR4, UR7, UR6, URZ ;  /* 0x00000006070472a4 */ /* 0x004fe4000f8e02ff */
[----:B------:R-:W-:-:S02]  /*3c20*/  ULOP3.LUT UR23, UR23, 0x10000, URZ, 0xfc, !UPT ;  /* 0x0001000017177892 */ /* 0x000fc4000f8efcff */
[----:B------:R-:W-:Y:S02]  /*3c30*/  UIADD3 UR36, UPT, UPT, UR4, -0x1, URZ ;  /* 0xffffffff04247890 */ /* 0x000fe4000fffe0ff */
[----:B------:R-:W-:Y:S01]  /*3c40*/  UISETP.GE.AND UP4, UPT, UR4, 0x1, UPT ;  /* 0x000000010400788c */ /* 0x000fe2000bf86270 */
[----:B------:R-:W-:Y:S01]  /*3c50*/  UMOV UR30, 0x0 ;  /* 0x00000000001e7882 */ /* 0x000fe20000000000 */
[----:B------:R-:W-:Y:S01]  /*3c60*/  UMOV UR31, 0x10100010 ;  /* 0x10100010001f7882 */ /* 0x000fe20000000000 */
[----:B------:R-:W-:Y:S01]  /*3c70*/  UMOV UR28, 0x0 ;  /* 0x00000000001c7882 */ /* 0x000fe20000000000 */
[C---:B-1----:R-:W-:Y:S01]  /*3c80*/  VIADD R5, R3.reuse, 0x40 ;  /* 0x0000004003057836 */ /* 0x042fe20000000000 */
[----:B------:R-:W-:Y:S01]  /*3c90*/  LOP3.LUT R4, R3, 0xffff, RZ, 0xc0, !PT ;  /* 0x0000ffff03047812 */ /* 0x000fe200078ec0ff */
[----:B------:R-:W-:Y:S01]  /*3ca0*/  UMOV UR29, 0x10100010 ;  /* 0x10100010001d7882 */ /* 0x000fe20000000000 */
[----:B------:R-:W-:Y:S01]  /*3cb0*/  UMOV UR26, 0x0 ;  /* 0x00000000001a7882 */ /* 0x000fe20000000000 */
[----:B------:R-:W-:Y:S01]  /*3cc0*/  UMOV UR27, 0x10100010 ;  /* 0x10100010001b7882 */ /* 0x000fe20000000000 */
[----:B------:R-:W-:-:S05]  /*3cd0*/  LOP3.LUT R5, R5, 0xffff, RZ, 0xc0, !PT ;  /* 0x0000ffff05057812 */ /* 0x000fca00078ec0ff */
[----:B------:R1:W-:Y:S02]  /*3ce0*/  STL.64 [R1], R4 ;  /* 0x0000000401007387 */ /* 0x0003e40000100a00 */
.L_x_76:
[----:B-1----:R-:W-:-:S04]  /*3cf0*/  SHF.L.U32 R5, R2, 0x1f, RZ ;  /* 0x0000001f02057819 */ /* 0x002fc800000006ff */
[----:B------:R-:W1:Y:S02]  /*3d00*/  SYNCS.PHASECHK.TRANS64.TRYWAIT P0, [UR20+0xe0], R5 ;  /* 0x0000e005ff0075a7 */ /* 0x000e640008001114 */
[----:B-1-34-:R-:W-:Y:S05]  /*3d10*/  @!P0 BRA `(.L_x_68) ;  /* 0x0000005000848947 */ /* 0x01afea0003800000 */
.L_x_163:
[----:B-1----:R-:W1:Y:S01]  /*3d20*/  LDS.128 R4, [UR20+0x120] ;  /* 0x00012014ff047984 */ /* 0x002e620008000c00 */
[----:B------:R-:W-:Y:S01]  /*3d30*/  ULEA UR25, UR24, UR20, 0x3 ;  /* 0x0000001418197291 */ /* 0x000fe2000f8e18ff */
[----:B------:R-:W-:Y:S01]  /*3d40*/  @!PT LDS RZ, [RZ] ;  /* 0x00000000fffff984 */ /* 0x000fe20000000800 */
[----:B------:R-:W-:Y:S01]  /*3d50*/  @!PT LDS RZ, [RZ] ;  /* 0x00000000fffff984 */ /* 0x000fe20000000800 */
[----:B------:R-:W-:Y:S01]  /*3d60*/  @!PT LDS RZ, [RZ] ;  /* 0x00000000fffff984 */ /* 0x000fe20000000800 */
[----:B------:R-:W-:Y:S01]  /*3d70*/  @!PT LDS RZ, [RZ] ;  /* 0x00000000fffff984 */ /* 0x000fe20000000800 */
[----:B------:R2:W-:Y:S06]  /*3d80*/  MEMBAR.ALL.CTA ;  /* 0x0000000000007992 */ /* 0x0005ec0000008000 */
[----:B--2---:R-:W2:Y:S02]  /*3d90*/  FENCE.VIEW.ASYNC.S ;  /* 0x00000000000073c6 */ /* 0x004ea40000000000 */
[----:B--2---:R-:W-:Y:S01]  /*3da0*/  SYNCS.ARRIVE.TRANS64.RED.A1T0 RZ, [UR34], RZ ;  /* 0x000000ffffff79a7 */ /* 0x004fe20008100422 */
[----:B-1----:R-:W-:Y:S01]  /*3db0*/  LOP3.LUT P3, RZ, R6, 0x1, RZ, 0xc0, !PT ;  /* 0x0000000106ff7812 */ /* 0x002fe2000786c0ff */
[----:B------:R-:W-:-:S12]  /*3dc0*/  BRA.U UP3, `(.L_x_69) ;  /* 0x00000001030c7547 */ /* 0x000fd8000b800000 */
[----:B------:R-:W-:-:S04]  /*3dd0*/  SHF.L.U32 R5, R8, 0x1f, RZ ;  /* 0x0000001f08057819 */ /* 0x000fc800000006ff */
[----:B------:R-:W1:Y:S02]  /*3de0*/  SYNCS.PHASECHK.TRANS64.TRYWAIT P0, [UR25+0x100], R5 ;  /* 0x00010005ff0075a7 */ /* 0x000e640008001119 */
[----:B-1----:R-:W-:Y:S05]  /*3df0*/  @!P0 BRA `(.L_x_70) ;  /* 0x0000005000648947 */ /* 0x002fea0003800000 */
.L_x_69:
[----:B------:R-:W-:Y:S05]  /*3e00*/  BRA.U UP3, `(.L_x_71) ;  /* 0x0000000503047547 */ /* 0x000fea000b800000 */
[----:B------:R-:W-:Y:S05]  /*3e10*/  BRA.U !UP4, `(.L_x_72) ;  /* 0x000000010cf47547 */ /* 0x000fea000b800000 */
[----:B------:R-:W-:Y:S01]  /*3e20*/  ULEA UR4, UR24, UR48, 0x2 ;  /* 0x0000003018047291 */ /* 0x000fe2000f8e10ff */
[----:B-1----:R-:W-:-:S08]  /*3e30*/  SHF.L.U32 R4, R0, 0x1f, RZ ;  /* 0x0000001f00047819 */ /* 0x002fd000000006ff */
[----:B------:R-:W5:Y:S01]  /*3e40*/  LDL R5, [UR4] ;  /* 0x00000004ff057983 */ /* 0x000f620008100800 */
[----:B------:R-:W-:Y:S02]  /*3e50*/  ULEA UR4, UR19, UR20, 0x3 ;  /* 0x0000001413047291 */ /* 0x000fe4000f8e18ff */
[----:B------:R-:W-:Y:S01]  /*3e60*/  UPLOP3.LUT UP2, UPT, UPT, UPT, UPT, 0x40, 0x4 ;  /* 0x000000000004789c */ /* 0x000fe20003f4e870 */
[----:B------:R-:W-:-:S06]  /*3e70*/  UMOV UR17, UR36 ;  /* 0x0000002400117c82 */ /* 0x000fcc0008000000 */
[----:B------:R1:W2:Y:S01]  /*3e80*/  SYNCS.PHASECHK.TRANS64.TRYWAIT P2, [UR4], R4 ;  /* 0x00000004ff0075a7 */ /* 0x0002a20008041104 */
[----:B------:R-:W-:-:S05]  /*3e90*/  UMOV UR4, UR19 ;  /* 0x0000001300047c82 */ /* 0x000fca0008000000 */
.L_x_75:
[----:B------:R-:W-:Y:S01]  /*3ea0*/  ULEA UR18, UR4, UR20, 0x3 ;  /* 0x0000001404127291 */ /* 0x000fe2000f8e18ff */
[----:B--234-:R-:W-:Y:S11]  /*3eb0*/  @P2 BRA `(.L_x_73) ;  /* 0x00000000000c2947 */ /* 0x01cff60003800000 */
[----:B------:R-:W-:Y:S04]  /*3ec0*/  SHF.L.U32 R7, R0, 0x1f, RZ ;  /* 0x0000001f00077819 */ /* 0x000fe800000006ff */
[----:B------:R-:W2:Y:S02]  /*3ed0*/  SYNCS.PHASECHK.TRANS64.TRYWAIT P0, [UR18], R7 ;  /* 0x00000007ff0075a7 */ /* 0x000ea40008001112 */
[----:B--2---:R-:W-:Y:S05]  /*3ee0*/  @!P0 BRA `(.L_x_74) ;  /* 0x0000005000408947 */ /* 0x004fea0003800000 */
.L_x_73:
[----:B------:R-:W-:Y:S01]  /*3ef0*/  UISETP.NE.AND UP0, UPT, UR17, URZ, UPT ;  /* 0x000000ff1100728c */ /* 0x000fe2000bf05270 */
[----:B------:R-:W-:Y:S01]  /*3f00*/  PLOP3.LUT P2, PT, PT, PT, PT, 0x80, 0x8 ;  /* 0x000000000008781c */ /* 0x000fe20003f4f070 */
[----:B------:R-:W-:Y:S02]  /*3f10*/  UIADD3 UR5, UPT, UPT, UR4, 0x1, URZ ;  /* 0x0000000104057890 */ /* 0x000fe4000fffe0ff */
[----:B------:R-:W-:Y:S02]  /*3f20*/  ULEA UR10, UR4, UR23, 0x8 ;  /* 0x00000017040a7291 */ /* 0x000fe4000f8e40ff */
[----:B------:R-:W-:Y:S01]  /*3f30*/  UISETP.NE.AND UP1, UPT, UR5, 0xa, UPT ;  /* 0x0000000a0500788c */ /* 0x000fe2000bf25270 */
[----:B------:R-:W-:Y:S01]  /*3f40*/  PLOP3.LUT P0, PT, PT, PT, UP0, 0x80, 0x8 ;  /* 0x000000000008781c */ /* 0x000fe20003f0f008 */
[----:B------:R-:W-:Y:S02]  /*3f50*/  ULEA UR14, UR4, UR22, 0xa ;  /* 0x00000016040e7291 */ /* 0x000fe4000f8e50ff */
[----:B------:R-:W-:Y:S02]  /*3f60*/  USEL UR6, URZ, 0x1, UP1 ;  /* 0x00000001ff067887 */ /* 0x000fe40008800000 */
[----:B------:R-:W-:Y:S01]  /*3f70*/  USEL UR19, UR5, URZ, UP1 ;  /* 0x000000ff05137287 */ /* 0x000fe20008800000 */
[----:B------:R-:W-:Y:S11]  /*3f80*/  ELECT P1, URZ, PT ;  /* 0x0000000000ff782f */ /* 0x000ff60003820000 */
[----:B------:R-:W-:Y:S02]  /*3f90*/  @!UPT UIADD3 URZ, UPT, UPT, URZ, URZ, URZ ;  /* 0x000000fffffff290 */ /* 0x000fe4000fffe0ff */
[C---:B-----5:R-:W-:Y:S01]  /*3fa0*/  @P1 R2UR.BROADCAST UR4, R5.reuse ;  /* 0x00000000050412ca */ /* 0x060fe200008e0000 */
[----:B------:R-:W-:Y:S01]  /*3fb0*/  @UP0 ULEA UR5, UR19, UR20, 0x3 ;  /* 0x0000001413050291 */ /* 0x000fe2000f8e18ff */
[----:B------:R-:W-:Y:S01]  /*3fc0*/  LOP3.LUT R0, R0, UR6, RZ, 0x3c, !PT ;  /* 0x0000000600007c12 */ /* 0x000fe2000f8e3cff */
[----:B------:R-:W-:Y:S02]  /*3fd0*/  UIADD3 UR8, UPT, UPT, UR10, 0x2, URZ ;  /* 0x000000020a087890 */ /* 0x000fe4000fffe0ff */
[----:B------:R-:W-:Y:S01]  /*3fe0*/  UIADD3 UR6, UPT, UPT, UR14, 0x2, URZ ;  /* 0x000000020e067890 */ /* 0x000fe2000fffe0ff */
[----:B-1----:R-:W-:Y:S01]  /*3ff0*/  @P0 SHF.L.U32 R4, R0, 0x1f, RZ ;  /* 0x0000001f00040819 */ /* 0x002fe200000006ff */
[----:B------:R-:W-:Y:S01]  /*4000*/  UIADD3 UR12, UPT, UPT, UR10, 0x4, URZ ;  /* 0x000000040a0c7890 */ /* 0x000fe2000fffe0ff */
[----:B------:R-:W-:Y:S02]  /*4010*/  UMOV UR11, 0x40004040 ;  /* 0x40004040000b7882 */ /* 0x000fe40000000000 */
[----:B------:R3:W4:Y:S01]  /*4020*/  @P0 SYNCS.PHASECHK.TRANS64.TRYWAIT P2, [UR5], R4 ;  /* 0x00000004ff0005a7 */ /* 0x0007220008041105 */
[----:B------:R-:W-:Y:S11]  /*4030*/  ELECT P0, URZ, PT ;  /* 0x0000000000ff782f */ /* 0x000ff60003800000 */
[----:B------:R-:W-:Y:S02]  /*4040*/  @!UPT UIADD3 URZ, UPT, UPT, URZ, URZ, URZ ;  /* 0x000000fffffff290 */ /* 0x000fe4000fffe0ff */
[C---:B------:R-:W-:Y:S02]  /*4050*/  @P0 R2UR.BROADCAST UR16, R5.reuse ;  /* 0x00000000051002ca */ /* 0x040fe400008e0000 */
[----:B------:R-:W-:Y:S01]  /*4060*/  ELECT P0, URZ, PT ;  /* 0x0000000000ff782f */ /* 0x000fe20003800000 */
[----:B------:R-:W-:Y:S01]  /*4070*/  UMOV UR15, 0x40004040 ;  /* 0x40004040000f7882 */ /* 0x000fe20000000000 */
[----:B------:R-:W-:Y:S01]  /*4080*/  UMOV UR9, 0x40004040 ;  /* 0x4000404000097882 */ /* 0x000fe20000000000 */
[----:B------:R1:W-:Y:S01]  /*4090*/  UTCHMMA.2CTA gdesc[UR14], gdesc[UR10], tmem[UR4], tmem[UR32], idesc[UR33], UP2 ;  /* 0x00ff200a0e0075ea */ /* 0x0003e20009200004 */
[----:B------:R-:W-:Y:S01]  /*40a0*/  UPLOP3.LUT UP2, UPT, UPT, UPT, UPT, 0x80, 0x8 ;  /* 0x000000000008789c */ /* 0x000fe20003f4f070 */
[----:B------:R-:W-:Y:S01]  /*40b0*/  UMOV UR7, 0x40004040 ;  /* 0x4000404000077882 */ /* 0x000fe20000000000 */
[----:B------:R-:W-:Y:S01]  /*40c0*/  UMOV UR13, 0x40004040 ;  /* 0x40004040000d7882 */ /* 0x000fe20000000000 */
[----:B------:R-:W-:Y:S04]  /*40d0*/  UMOV UR5, 0x40004040 ;  /* 0x4000404000057882 */ /* 0x000fe80000000000 */
[----:B------:R2:W-:Y:S01]  /*40e0*/  UTCHMMA.2CTA gdesc[UR6], gdesc[UR8], tmem[UR16], tmem[UR30], idesc[UR31], UPT ;  /* 0x00ff1e08060075ea */ /* 0x0005e2000ba00010 */
[----:B-1----:R-:W-:Y:S01]  /*40f0*/  UIADD3 UR4, UPT, UPT, UR14, 0x4, URZ ;  /* 0x000000040e047890 */ /* 0x002fe2000fffe0ff */
[C---:B------:R-:W-:Y:S02]  /*4100*/  @P0 R2UR.BROADCAST UR15, R5.reuse ;  /* 0x00000000050f02ca */ /* 0x040fe400008e0000 */
[----:B------:R-:W-:Y:S01]  /*4110*/  ELECT P0, URZ, PT ;  /* 0x0000000000ff782f */ /* 0x000fe20003800000 */
[----:B------:R-:W-:Y:S02]  /*4120*/  UIADD3 UR10, UPT, UPT, UR10, 0x6, URZ ;  /* 0x000000060a0a7890 */ /* 0x000fe4000fffe0ff */
[----:B--2---:R-:W-:Y:S10]  /*4130*/  UIADD3 UR6, UPT, UPT, UR14, 0x6, URZ ;  /* 0x000000060e067890 */ /* 0x004ff4000fffe0ff */
[----:B------:R-:W-:Y:S01]  /*4140*/  @P0 R2UR.BROADCAST UR9, R5 ;  /* 0x00000000050902ca */ /* 0x000fe200008e0000 */
[----:B------:R-:W-:Y:S01]  /*4150*/  UIADD3 UR8, UPT, UPT, UR18, 0x50, URZ ;  /* 0x0000005012087890 */ /* 0x000fe2000fffe0ff */
[----:B------:R1:W-:Y:S11]  /*4160*/  UTCHMMA.2CTA gdesc[UR4], gdesc[UR12], tmem[UR15], tmem[UR28], idesc[UR29], UPT ;  /* 0x00ff1c0c040075ea */ /* 0x0003f6000ba0000f */
[----:B------:R3:W-:Y:S01]  /*4170*/  UTCHMMA.2CTA gdesc[UR6], gdesc[UR10], tmem[UR9], tmem[UR26], idesc[UR27], UPT ;  /* 0x00ff1a0a060075ea */ /* 0x0007e2000ba00009 */
[----:B------:R3:W-:Y:S01]  /*4180*/  UTCBAR.2CTA.MULTICAST [UR8], URZ, UR21 ;  /* 0x000000ff080073e9 */ /* 0x0007e20008200815 */
[----:B-1----:R-:W-:Y:S02]  /*4190*/  UIADD3 UR4, UPT, UPT, UR17, 0x1, URZ ;  /* 0x0000000111047890 */ /* 0x002fe4000fffe0ff */
[----:B------:R-:W-:Y:S02]  /*41a0*/  UIADD3 UR5, UPT, UPT, UR17, -0x1, URZ ;  /* 0xffffffff11057890 */ /* 0x000fe4000fffe0ff */
[----:B------:R-:W-:Y:S03]  /*41b0*/  UISETP.GT.U32.AND UP0, UPT, UR4, 0x1, UPT ;  /* 0x000000010400788c */ /* 0x000fe6000bf04070 */
[----:B------:R-:W-:Y:S02]  /*41c0*/  UMOV UR4, UR19 ;  /* 0x0000001300047c82 */ /* 0x000fe40008000000 */
[----:B------:R-:W-:Y:S04]  /*41d0*/  UMOV UR17, UR5 ;  /* 0x0000000500117c82 */ /* 0x000fe80008000000 */
[----:B------:R-:W-:Y:S05]  /*41e0*/  BRA.U UP0, `(.L_x_75) ;  /* 0xfffffffd002c7547 */ /* 0x000fea000b83ffff */
.L_x_72:
[----:B------:R-:W-:-:S09]  /*41f0*/  UIADD3 UR4, UPT, UPT, UR25, 0xf0, URZ ;  /* 0x000000f019047890 */ /* 0x000fd2000fffe0ff */
[----:B------:R2:W-:Y:S01]  /*4200*/  UTCBAR.2CTA.MULTICAST [UR4], URZ, UR35 ;  /* 0x000000ff040073e9 */ /* 0x0005e20008200823 */
[----:B------:R-:W-:Y:S02]  /*4210*/  NOP ;  /* 0x0000000000007918 */ /* 0x000fe40000000000 */
.L_x_71:
[----:B--2---:R-:W-:Y:S01]  /*4220*/  UIADD3 UR4, UPT, UPT, UR24, 0x1, URZ ;  /* 0x0000000118047890 */ /* 0x004fe2000fffe0ff */
[----:B------:R-:W-:-:S03]  /*4230*/  LOP3.LUT R2, R2, 0x1, RZ, 0x3c, !PT ;  /* 0x0000000102027812 */ /* 0x000fc600078e3cff */
[----:B------:R-:W-:-:S04]  /*4240*/  UISETP.NE.AND UP0, UPT, UR4, 0x2, UPT ;  /* 0x000000020400788c */ /* 0x000fc8000bf05270 */
[----:B------:R-:W-:Y:S02]  /*4250*/  USEL UR5, URZ, 0x1, UP0 ;  /* 0x00000001ff057887 */ /* 0x000fe40008000000 */
[----:B------:R-:W-:-:S04]  /*4260*/  USEL UR24, UR4, URZ, UP0 ;  /* 0x000000ff04187287 */ /* 0x000fc80008000000 */
[----:B------:R-:W-:Y:S01]  /*4270*/  LOP3.LUT R8, R8, UR5, RZ, 0x3c, !PT ;  /* 0x0000000508087c12 */ /* 0x000fe2000f8e3cff */
[----:B------:R-:W-:Y:S07]  /*4280*/  @P3 BRA `(.L_x_76) ;  /* 0xfffffff800983947 */ /* 0x000fee000383ffff */
[----:B---3--:R-:W2:Y:S01]  /*4290*/  S2UR UR8, SR_CgaCtaId ;  /* 0x00000000000879c3 */ /* 0x008ea20000008800 */
[----:B------:R-:W-:Y:S01]  /*42a0*/  ELECT P0, URZ, PT ;  /* 0x0000000000ff782f */ /* 0x000fe20003800000 */
[----:B------:R-:W-:Y:S01]  /*42b0*/  HFMA2 R0, -RZ, RZ, 0, 5.9604644775390625e-08 ;  /* 0x00000001ff007431 */ /* 0x000fe200000001ff */
[----:B------:R-:W-:-:S05]  /*42c0*/  UMOV UR4, 0x40 ;  /* 0x0000004000047882 */ /* 0x000fca0000000000 */
[----:B------:R-:W-:Y:S01]  /*42d0*/  UVIRTCOUNT.DEALLOC.SMPOOL 0x80 ;  /* 0x000000800000784c */ /* 0x000fe20000000000 */
[----:B------:R-:W-:Y:S02]  /*42e0*/  UISETP.NE.AND UP0, UPT, UR38, URZ, UPT ;  /* 0x000000ff2600728c */ /* 0x000fe4000bf05270 */
[----:B--2---:R-:W-:-:S09]  /*42f0*/  ULEA UR8, UR8, UR4, 0x18 ;  /* 0x0000000408087291 */ /* 0x004fd2000f8ec0ff */
[----:B------:R2:W-:Y:S01]  /*4300*/  @P0 STS.U8 [UR8+0x1c], R0 ;  /* 0x00001c00ff000988 */ /* 0x0005e20008000008 */
[----:B------:R-:W-:Y:S05]  /*4310*/  BRA.U UP0, `(.L_x_77) ;  /* 0x0000000100587547 */ /* 0x000fea000b800000 */
[----:B------:R-:W-:Y:S01]  /*4320*/  UIADD3 UR5, UPT, UPT, UR20, 0x100, URZ ;  /* 0x0000010014057890 */ /* 0x000fe2000fffe0ff */
[----:B-1----:R-:W-:-:S03]  /*4330*/  SHF.L.U32 R5, R8, 0x1f, RZ ;  /* 0x0000001f08057819 */ /* 0x002fc600000006ff */
[----:B------:R-:W-:-:S09]  /*4340*/  ULEA UR4, UR24, UR5, 0x3 ;  /* 0x0000000518047291 */ /* 0x000fd2000f8e18ff */
[----:B------:R-:W1:Y:S02]  /*4350*/  SYNCS.PHASECHK.TRANS64.TRYWAIT P0, [UR4], R5 ;  /* 0x00000005ff0075a7 */ /* 0x000e640008001104 */
[----:B-1----:R-:W-:Y:S05]  /*4360*/  @!P0 BRA `(.L_x_78) ;  /* 0x0000004c00388947 */ /* 0x002fea0003800000 */
.L_x_167:
[----:B------:R-:W-:-:S04]  /*4370*/  UIADD3 UR4, UPT, UPT, UR24, 0x1, URZ ;  /* 0x0000000118047890 */ /* 0x000fc8000fffe0ff */
[----:B------:R-:W-:-:S04]  /*4380*/  UISETP.NE.AND UP1, UPT, UR4, 0x2, UPT ;  /* 0x000000020400788c */ /* 0x000fc8000bf25270 */
[----:B------:R-:W-:Y:S02]  /*4390*/  USEL UR6, URZ, 0x1, UP1 ;  /* 0x00000001ff067887 */ /* 0x000fe40008800000 */
[----:B------:R-:W-:-:S04]  /*43a0*/  USEL UR4, UR4, URZ, UP1 ;  /* 0x000000ff04047287 */ /* 0x000fc80008800000 */
[----:B------:R-:W-:Y:S01]  /*43b0*/  ULEA UR4, UR4, UR5, 0x3 ;  /* 0x0000000504047291 */ /* 0x000fe2000f8e18ff */
[----:B-1----:R-:W-:-:S04]  /*43c0*/  LOP3.LUT R5, R8, UR6, RZ, 0x3c, !PT ;  /* 0x0000000608057c12 */ /* 0x002fc8000f8e3cff */
[----:B------:R-:W-:Y:S01]  /*43d0*/  SHF.L.U32 R5, R5, 0x1f, RZ ;  /* 0x0000001f05057819 */ /* 0x000fe200000006ff */
[----:B--2---:R-:W-:-:S04]  /*43e0*/  IMAD.U32 R0, RZ, RZ, UR4 ;  /* 0x00000004ff007e24 */ /* 0x004fc8000f8e00ff */
[----:B------:R1:W2:Y:S03]  /*43f0*/  SYNCS.PHASECHK.TRANS64.TRYWAIT P0, [R0+URZ], R5 ;  /* 0x00000005000075a7 */ /* 0x0002a600080011ff */
[----:B--2---:R-:W-:Y:S05]  /*4400*/  @!P0 NANOSLEEP.SYNCS 0x989680 ;  /* 0x009896800000895d */ /* 0x004fea0003900000 */
[----:B------:R-:W2:Y:S02]  /*4410*/  @!P0 SYNCS.PHASECHK.TRANS64 P0, [R0+URZ], R5 ;  /* 0x00000005000085a7 */ /* 0x000ea400080010ff */
[----:B--2---:R-:W-:Y:S05]  /*4420*/  @P0 BRA `(.L_x_79) ;  /* 0x0000000000200947 */ /* 0x004fea0003800000 */
.L_x_80:
[----:B--2---:R2:W3:Y:S02]  /*4430*/  SYNCS.PHASECHK.TRANS64.TRYWAIT P0, [R0+URZ], R5 ;  /* 0x00000005000075a7 */ /* 0x0044e400080011ff */
[----:B---3--:R-:W-:Y:S05]  /*4440*/  @!P0 NANOSLEEP.SYNCS 0x989680 ;  /* 0x009896800000895d */ /* 0x008fea0003900000 */
[----:B------:R-:W3:Y:S02]  /*4450*/  @!P0 SYNCS.PHASECHK.TRANS64 P0, [R0+URZ], R5 ;  /* 0x00000005000085a7 */ /* 0x000ee400080010ff */
[----:B---3--:R-:W-:Y:S05]  /*4460*/  @!P0 BRA `(.L_x_80) ;  /* 0xfffffffc00f08947 */ /* 0x008fea000383ffff */
[----:B------:R-:W-:Y:S05]  /*4470*/  BRA `(.L_x_79) ;  /* 0x00000000000c7947 */ /* 0x000fea0003800000 */
.L_x_77:
[----:B------:R-:W-:-:S04]  /*4480*/  UIADD3 UR4, UPT, UPT, UR20, 0x110, URZ ;  /* 0x0000011014047890 */ /* 0x000fc8000fffe0ff */
[----:B------:R-:W-:-:S09]  /*4490*/  UPRMT UR4, UR37, 0x654, UR4 ;  /* 0x0000065425047896 */ /* 0x000fd20008000004 */
[----:B------:R-:W-:Y:S03]  /*44a0*/  SYNCS.ARRIVE.TRANS64.RED.A1T0 RZ, [UR4], RZ ;  /* 0x000000ffffff79a7 */ /* 0x000fe60008100404 */
.L_x_79:
[----:B-12---:R-:W-:Y:S01]  /*44b0*/  SHF.L.U32 R5, RZ, 0x1f, RZ ;  /* 0x0000001fff057819 */ /* 0x006fe200000006ff */
[----:B------:R-:W-:Y:S01]  /*44c0*/  UIADD3 UR4, UPT, UPT, UR20, 0x110, URZ ;  /* 0x0000011014047890 */ /* 0x000fe2000fffe0ff */
[----:B------:R-:W-:Y:S02]  /*44d0*/  PLOP3.LUT P0, PT, PT, PT, UP0, 0x80, 0x8 ;  /* 0x000000000008781c */ /* 0x000fe40003f0f008 */
[----:B------:R-:W1:Y:S02]  /*44e0*/  SYNCS.PHASECHK.TRANS64.TRYWAIT P1, [UR20+0x110], R5 ;  /* 0x00011005ff0075a7 */ /* 0x000e640008021114 */
[----:B-1----:R-:W-:Y:S09]  /*44f0*/  @!P1 BRA `(.L_x_81) ;  /* 0x0000004800ec9947 */ /* 0x002ff20003800000 */
.L_x_169:
[----:B------:R-:W-:Y:S01]  /*4500*/  @!UP0 UPRMT UR4, UR37, 0x654, UR4 ;  /* 0x0000065425048896 */ /* 0x000fe20008000004 */
[----:B------:R-:W-:Y:S01]  /*4510*/  LOP3.LUT R2, R3, 0xffff, RZ, 0xc0, !PT ;  /* 0x0000ffff03027812 */ /* 0x000fe200078ec0ff */
[----:B------:R-:W-:Y:S02]  /*4520*/  IMAD.MOV.U32 R3, RZ, RZ, 0xffff ;  /* 0x0000ffffff037424 */ /* 0x000fe400078e00ff */
[----:B-1----:R-:W-:Y:S01]  /*4530*/  IMAD.MOV.U32 R5, RZ, RZ, 0x1 ;  /* 0x00000001ff057424 */ /* 0x002fe200078e00ff */
[----:B------:R-:W-:-:S04]  /*4540*/  SHF.R.U32.HI R2, RZ, 0x5, R2 ;  /* 0x00000005ff027819 */ /* 0x000fc80000011602 */
[----:B------:R-:W-:Y:S01]  /*4550*/  @!P0 SYNCS.ARRIVE.TRANS64.RED.A1T0 RZ, [UR4], RZ ;  /* 0x000000ffffff89a7 */ /* 0x000fe20008100404 */
[----:B------:R-:W-:Y:S01]  /*4560*/  NOP ;  /* 0x0000000000007918 */ /* 0x000fe20000000000 */
[----:B------:R-:W1:Y:S01]  /*4570*/  LDS R0, [UR8+0x14] ;  /* 0x00001408ff007984 */ /* 0x000e620008000800 */
[-C--:B------:R-:W-:Y:S02]  /*4580*/  SHF.L.U32 R3, R3, R2.reuse, RZ ;  /* 0x0000000203037219 */ /* 0x080fe400000006ff */
[----:B------:R-:W-:Y:S02]  /*4590*/  SHF.L.U32 R5, R5, R2, RZ ;  /* 0x0000000205057219 */ /* 0x000fe400000006ff */
[----:B-1----:R-:W-:-:S04]  /*45a0*/  LOP3.LUT R0, R0, R3, RZ, 0xc0, !PT ;  /* 0x0000000300007212 */ /* 0x002fc800078ec0ff */
[----:B------:R-:W-:-:S13]  /*45b0*/  ISETP.NE.AND P0, PT, R0, R3, PT ;  /* 0x000000030000720c */ /* 0x000fda0003f05270 */
[----:B------:R-:W-:Y:S05]  /*45c0*/  @P0 BRA `(.L_x_82) ;  /* 0x00000000005c0947 */ /* 0x000fea0003800000 */
[----:B------:R-:W1:Y:S02]  /*45d0*/  LDS R0, [UR8+0x18] ;  /* 0x00001808ff007984 */ /* 0x000e640008000800 */
[----:B-1----:R-:W-:-:S04]  /*45e0*/  LOP3.LUT R0, R0, R5, RZ, 0xc0, !PT ;  /* 0x0000000500007212 */ /* 0x002fc800078ec0ff */
[----:B------:R-:W-:-:S13]  /*45f0*/  ISETP.NE.AND P0, PT, R0, R5, PT ;  /* 0x000000050000720c */ /* 0x000fda0003f05270 */
[----:B------:R-:W-:Y:S05]  /*4600*/  @P0 BRA `(.L_x_83) ;  /* 0x0000000000400947 */ /* 0x000fea0003800000 */
[----:B------:R-:W-:Y:S01]  /*4610*/  R2UR UR4, R3 ;  /* 0x00000000030472ca */ /* 0x000fe200000e0000 */
[----:B------:R-:W1:Y:S01]  /*4620*/  S2R R2, SR_LANEID ;  /* 0x0000000000027919 */ /* 0x000e620000000000 */
[----:B------:R-:W-:-:S04]  /*4630*/  LOP3.LUT R5, RZ, R5, RZ, 0x33, !PT ;  /* 0x00000005ff057212 */ /* 0x000fc800078e33ff */
[----:B------:R-:W2:Y:S07]  /*4640*/  REDUX UR6, R5 ;  /* 0x00000000050673c4 */ /* 0x000eae0000000000 */
[----:B------:R-:W-:-:S03]  /*4650*/  ULOP3.LUT UR5, URZ, UR4, URZ, 0x33, !UPT ;  /* 0x00000004ff057292 */ /* 0x000fc6000f8e33ff */
[----:B------:R-:W-:Y:S02]  /*4660*/  VOTEU.ANY UR4, UPT, PT ;  /* 0x0000000000047886 */ /* 0x000fe400038e0100 */
[----:B------:R-:W-:Y:S01]  /*4670*/  UFLO.U32 UR4, UR4 ;  /* 0x00000004000472bd */ /* 0x000fe200080e0000 */
[----:B------:R-:W-:-:S04]  /*4680*/  IMAD.U32 R0, RZ, RZ, UR5 ;  /* 0x00000005ff007e24 */ /* 0x000fc8000f8e00ff */
[----:B------:R-:W3:Y:S02]  /*4690*/  REDUX UR7, R0 ;  /* 0x00000000000773c4 */ /* 0x000ee40000000000 */
[----:B------:R1:W-:Y:S02]  /*46a0*/  UTCATOMSWS.AND URZ, UR5 ;  /* 0x0000000500ff79e3 */ /* 0x0003e40008000000 */
[----:B-1----:R-:W-:Y:S01]  /*46b0*/  ISETP.EQ.U32.AND P0, PT, R2, UR4, PT ;  /* 0x0000000402007c0c */ /* 0x002fe2000bf02070 */
[----:B--2---:R-:W-:Y:S02]  /*46c0*/  IMAD.U32 R2, RZ, RZ, UR6 ;  /* 0x00000006ff027e24 */ /* 0x004fe4000f8e00ff */
[----:B---3--:R-:W-:-:S10]  /*46d0*/  IMAD.U32 R3, RZ, RZ, UR7 ;  /* 0x00000007ff037e24 */ /* 0x008fd4000f8e00ff */
[----:B------:R1:W-:Y:S04]  /*46e0*/  @P0 ATOMS.AND RZ, [UR8+0x14], R3 ;  /* 0x00001403ffff098c */ /* 0x0003e8000a800008 */
[----:B------:R1:W-:Y:S01]  /*46f0*/  @P0 ATOMS.AND RZ, [UR8+0x18], R2 ;  /* 0x00001802ffff098c */ /* 0x0003e2000a800008 */
[----:B------:R-:W-:Y:S05]  /*4700*/  BRA `(.L_x_84) ;  /* 0x0000000000147947 */ /* 0x000fea0003800000 */
.L_x_83:
[----:B------:R-:W-:Y:S02]  /*4710*/  MOV R2, 0x4730 ;  /* 0x0000473000027802 */ /* 0x000fe40000000f00 */
[----:B----45:R-:W-:Y:S05]  /*4720*/  CALL.REL.NOINC `($__internal_0_$__cuda_sm10x_tcgen05_guardrail_trap_col_being_dealloced_not_returned_by_alloc) ;  /* 0x0000004c005c7944 */ /* 0x030fea0003c00000 */
[----:B------:R-:W-:Y:S05]  /*4730*/  BRA `(.L_x_84) ;  /* 0x0000000000087947 */ /* 0x000fea0003800000 */
.L_x_82:
[----:B------:R-:W-:Y:S02]  /*4740*/  MOV R2, 0x4760 ;  /* 0x0000476000027802 */ /* 0x000fe40000000f00 */
[----:B----45:R-:W-:Y:S05]  /*4750*/  CALL.REL.NOINC `($__internal_2_$__cuda_sm10x_tcgen05_guardrail_trap_unallocated_columns_being_dealloced) ;  /* 0x0000004c00687944 */ /* 0x030fea0003c00000 */
.L_x_84:
[----:B------:R-:W-:Y:S01]  /*4760*/  NOP ;  /* 0x0000000000007918 */ /* 0x000fe20000000000 */
[----:B------:R-:W-:Y:S05]  /*4770*/  EXIT ;  /* 0x000000000000794d */ /* 0x000fea0003800000 */
.L_x_56:
[----:B------:R-:W-:-:S09]  /*4780*/  UISETP.NE.OR UP0, UPT, UR18, 0x3, !UP3 ;  /* 0x000000031200788c */ /* 0x000fd2000df05670 */
[----:B------:R-:W-:Y:S05]  /*4790*/  BRA.U UP0, `(.L_x_85) ;  /* 0x0000001100447547 */ /* 0x000fea000b800000 */
[----:B------:R-:W2:Y:S01]  /*47a0*/  LDCU.64 UR4, c[0x0][0x888] ;  /* 0x00011100ff0477ac */ /* 0x000ea20008000a00 */
[----:B------:R-:W3:Y:S01]  /*47b0*/  S2UR UR6, SR_CgaCtaId ;  /* 0x00000000000679c3 */ /* 0x000ee20000008800 */
[----:B------:R-:W-:Y:S01]  /*47c0*/  HFMA2 R9, -RZ, RZ, 0, 5.9604644775390625e-08 ;  /* 0x00000001ff097431 */ /* 0x000fe200000001ff */
[----:B------:R-:W-:Y:S01]  /*47d0*/  MOV R8, RZ ;  /* 0x000000ff00087202 */ /* 0x000fe20000000f00 */
[----:B------:R-:W4:Y:S01]  /*47e0*/  LDCU UR36, c[0x0][0x370] ;  /* 0x00006e00ff2477ac */ /* 0x000f220008000800 */
[----:B------:R-:W-:Y:S01]  /*47f0*/  HFMA2 R3, -RZ, RZ, 0, 0.0078125 ;  /* 0x00002000ff037431 */ /* 0x000fe200000001ff */
[----:B------:R-:W1:Y:S03]  /*4800*/  LDCU.128 UR32, c[0x0][0xb10] ;  /* 0x00016200ff2077ac */ /* 0x000e660008000c00 */
[----:B------:R-:W4:Y:S01]  /*4810*/  LDC.64 R10, c[0x0][0x348] ;  /* 0x0000d200ff0a7b82 */ /* 0x000f220000000a00 */
[----:B------:R-:W1:Y:S01]  /*4820*/  LDCU UR29, c[0x0][0x374] ;  /* 0x00006e80ff1d77ac */ /* 0x000e620008000800 */
[----:B------:R-:W4:Y:S01]  /*4830*/  LDCU.64 UR26, c[0x0][0x890] ;  /* 0x00011200ff1a77ac */ /* 0x000f220008000a00 */
[----:B------:R-:W4:Y:S01]  /*4840*/  LDCU UR18, c[0x0][0xb0c] ;  /* 0x00016180ff1277ac */ /* 0x000f220008000800 */
[----:B--2---:R-:W-:Y:S01]  /*4850*/  UISETP.NE.U32.AND UP0, UPT, UR4, URZ, UPT ;  /* 0x000000ff0400728c */ /* 0x004fe2000bf05070 */
[----:B------:R-:W2:Y:S01]  /*4860*/  LDCU UR46, c[0x0][0xb20] ;  /* 0x00016400ff2e77ac */ /* 0x000ea20008000800 */
[----:B------:R-:W2:Y:S01]  /*4870*/  LDCU UR4, c[0x0][0xb30] ;  /* 0x00016600ff0477ac */ /* 0x000ea20008000800 */
[----:B------:R-:W2:Y:S01]  /*4880*/  LDCU.128 UR40, c[0x0][0x980] ;  /* 0x00013000ff2877ac */ /* 0x000ea20008000c00 */
[----:B------:R-:W-:Y:S01]  /*4890*/  UMOV UR24, 0x400 ;  /* 0x0000040000187882 */ /* 0x000fe20000000000 */
[----:B-1----:R-:W-:-:S02]  /*48a0*/  UIMAD.WIDE.U32 UR8, UR29, UR35, URZ ;  /* 0x000000231d0872a5 */ /* 0x002fc4000f8e00ff */
[----:B---3--:R-:W-:Y:S02]  /*48b0*/  ULEA UR24, UR6, UR24, 0x18 ;  /* 0x0000001806187291 */ /* 0x008fe4000f8ec0ff */
[----:B----4-:R-:W-:Y:S02]  /*48c0*/  UIMAD.WIDE.U32 UR6, UR36, UR32, URZ ;  /* 0x00000020240672a5 */ /* 0x010fe4000f8e00ff */
[----:B------:R-:W-:Y:S02]  /*48d0*/  UISETP.NE.AND.EX UP5, UPT, UR5, URZ, UPT, UP0 ;  /* 0x000000ff0500728c */ /* 0x000fe4000bfa5300 */
[----:B------:R-:W-:Y:S02]  /*48e0*/  UISETP.NE.U32.AND UP6, UPT, UR26, URZ, UPT ;  /* 0x000000ff1a00728c */ /* 0x000fe4000bfc5070 */
[----:B------:R-:W-:Y:S02]  /*48f0*/  UIADD3 UR37, UPT, UPT, UR24, 0xe8, URZ ;  /* 0x000000e818257890 */ /* 0x000fe4000fffe0ff */
[----:B------:R-:W-:-:S02]  /*4900*/  UISETP.NE.AND UP0, UPT, UR39, 0x1, UPT ;  /* 0x000000012700788c */ /* 0x000fc4000bf05270 */
[----:B------:R-:W-:Y:S01]  /*4910*/  UISETP.NE.AND UP0, UPT, UR18, 0x1, UPT ;  /* 0x000000011200788c */ /* 0x000fe2000bf05270 */
[----:B------:R-:W-:Y:S01]  /*4920*/  UMOV UR6, UR7 ;  /* 0x0000000700067c82 */ /* 0x000fe20008000000 */
[----:B------:R-:W-:Y:S01]  /*4930*/  UMOV UR38, UR9 ;  /* 0x0000000900267c82 */ /* 0x000fe20008000000 */
[----:B------:R-:W-:Y:S02]  /*4940*/  UISETP.GE.AND UP2, UPT, UR39, 0x1, UPT ;  /* 0x000000012700788c */ /* 0x000fe4000bf46270 */
[----:B------:R-:W-:Y:S01]  /*4950*/  UISETP.NE.AND UP0, UPT, UR34, 0x1, UPT ;  /* 0x000000012200788c */ /* 0x000fe2000bf05270 */
[----:B------:R-:W-:Y:S01]  /*4960*/  UMOV UR25, URZ ;  /* 0x000000ff00197c82 */ /* 0x000fe20008000000 */
[----:B------:R-:W-:Y:S01]  /*4970*/  UPLOP3.LUT UP4, UPT, UPT, UPT, UPT, 0x40, 0x4 ;  /* 0x000000000004789c */ /* 0x000fe20003f8e870 */
[----:B------:R-:W1:Y:S01]  /*4980*/  LDCU.64 UR16, c[0x0][0xb28] ;  /* 0x00016500ff1077ac */ /* 0x000e620008000a00 */
[----:B------:R-:W3:Y:S01]  /*4990*/  LDCU.64 UR30, c[0x0][0x990] ;  /* 0x00013200ff1e77ac */ /* 0x000ee20008000a00 */
[----:B------:R-:W-:-:S02]  /*49a0*/  UISETP.NE.AND.EX UP6, UPT, UR27, URZ, UPT, UP6 ;  /* 0x000000ff1b00728c */ /* 0x000fc4000bfc5360 */
[----:B------:R-:W-:Y:S02]  /*49b0*/  UPRMT UR37, URZ, 0x654, UR37 ;  /* 0x00000654ff257896 */ /* 0x000fe40008000025 */
[----:B------:R-:W-:Y:S02]  /*49c0*/  USHF.R.U32.HI UR44, URZ, UR33, UR6 ;  /* 0x00000021ff2c7299 */ /* 0x000fe40008011606 */
[----:B--2---:R-:W-:Y:S02]  /*49d0*/  USHF.R.U32.HI UR38, URZ, UR46, UR38 ;  /* 0x0000002eff267299 */ /* 0x004fe40008011626 */
[----:B------:R-:W-:Y:S02]  /*49e0*/  UISETP.NE.AND UP3, UPT, UR4, 0x1, UPT ;  /* 0x000000010400788c */ /* 0x000fe4000bf65270 */
[----:B------:R-:W-:Y:S02]  /*49f0*/  UISETP.NE.AND UP2, UPT, UR40, 0x1, UPT ;  /* 0x000000012800788c */ /* 0x000fe4000bf45270 */
[----:B------:R-:W-:-:S11]  /*4a00*/  UISETP.NE.AND UP0, UPT, UR43, 0x1, UPT ;  /* 0x000000012b00788c */ /* 0x000fd6000bf05270 */
.L_x_94:
[----:B------:R-:W-:Y:S04]  /*4a10*/  SHF.L.U32 R5, R8, 0x1f, RZ ;  /* 0x0000001f08057819 */ /* 0x000fe800000006ff */
[----:B--2---:R-:W2:Y:S02]  /*4a20*/  SYNCS.PHASECHK.TRANS64.TRYWAIT P0, [UR24+0xe0], R5 ;  /* 0x0000e005ff0075a7 */ /* 0x004ea40008001118 */
[----:B--2---:R-:W-:Y:S05]  /*4a30*/  @!P0 BRA `(.L_x_86) ;  /* 0x0000004400b48947 */ /* 0x004fea0003800000 */
.L_x_171:
[----:B--2---:R-:W2:Y:S01]  /*4a40*/  LDS.128 R4, [UR24+0x120] ;  /* 0x00012018ff047984 */ /* 0x004ea20008000c00 */
[----:B------:R-:W-:Y:S01]  /*4a50*/  UISETP.GE.AND UP0, UPT, UR39, 0x1, UPT ;  /* 0x000000012700788c */ /* 0x000fe2000bf06270 */
[----:B------:R-:W-:Y:S01]  /*4a60*/  @!PT LDS RZ, [RZ] ;  /* 0x00000000fffff984 */ /* 0x000fe20000000800 */
[----:B------:R-:W-:Y:S01]  /*4a70*/  @!PT LDS RZ, [RZ] ;  /* 0x00000000fffff984 */ /* 0x000fe20000000800 */
[----:B------:R-:W-:Y:S01]  /*4a80*/  @!PT LDS RZ, [RZ] ;  /* 0x00000000fffff984 */ /* 0x000fe20000000800 */
[----:B------:R-:W-:Y:S01]  /*4a90*/  @!PT LDS RZ, [RZ] ;  /* 0x00000000fffff984 */ /* 0x000fe20000000800 */
[----:B------:R4:W-:Y:S06]  /*4aa0*/  MEMBAR.ALL.CTA ;  /* 0x0000000000007992 */ /* 0x0009ec0000008000 */
[----:B----4-:R-:W4:Y:S02]  /*4ab0*/  FENCE.VIEW.ASYNC.S ;  /* 0x00000000000073c6 */ /* 0x010f240000000000 */
[----:B----4-:R-:W-:Y:S01]  /*4ac0*/  SYNCS.ARRIVE.TRANS64.RED.A1T0 RZ, [UR37], RZ ;  /* 0x000000ffffff79a7 */ /* 0x010fe20008100425 */
[----:B--2---:R-:W-:Y:S11]  /*4ad0*/  LOP3.LUT P0, RZ, R6, 0x1, RZ, 0xc0, !PT ;  /* 0x0000000106ff7812 */ /* 0x004ff6000780c0ff */
[----:B------:R-:W-:Y:S02]  /*4ae0*/  @!UPT UIADD3 URZ, UPT, UPT, URZ, URZ, URZ ;  /* 0x000000fffffff290 */ /* 0x000fe4000fffe0ff */
[----:B------:R-:W-:Y:S01]  /*4af0*/  VOTEU.ANY UP2, P0 ;  /* 0x0000000000ff7886 */ /* 0x000fe20000040100 */
[----:B------:R-:W-:Y:S11]  /*4b00*/  PLOP3.LUT P0, PT, PT, PT, UP2, 0x80, 0x8 ;  /* 0x000000000008781c */ /* 0x000ff60003f0f028 */
[----:B------:R-:W-:Y:S02]  /*4b10*/  @!UPT UIADD3 URZ, UPT, UPT, URZ, URZ, URZ ;  /* 0x000000fffffff290 */ /* 0x000fe4000fffe0ff */
[----:B------:R-:W-:Y:S02]  /*4b20*/  @P0 MOV R2, R4 ;  /* 0x0000000400020202 */ /* 0x000fe40000000f00 */
[----:B------:R-:W-:Y:S02]  /*4b30*/  @P0 LOP3.LUT R0, R5, 0xffff, RZ, 0xc0, !PT ;  /* 0x0000ffff05000812 */ /* 0x000fe400078ec0ff */
[----:B------:R-:W-:Y:S02]  /*4b40*/  @P0 R2UR UR5, R2 ;  /* 0x00000000020502ca */ /* 0x000fe400000e0000 */
[----:B------:R-:W-:Y:S11]  /*4b50*/  @P0 R2UR UR4, R0 ;  /* 0x00000000000402ca */ /* 0x000ff600000e0000 */
[----:B------:R-:W-:Y:S02]  /*4b60*/  @UP2 UMOV UR15, UR5 ;  /* 0x00000005000f2c82 */ /* 0x000fe40008000000 */
[----:B------:R-:W-:Y:S01]  /*4b70*/  @UP2 UMOV UR14, UR4 ;  /* 0x00000004000e2c82 */ /* 0x000fe20008000000 */
[----:B------:R-:W-:Y:S05]  /*4b80*/  BRA.U !UP0, `(.L_x_87) ;  /* 0x0000000108c07547 */ /* 0x000fea000b800000 */
[----:B------:R-:W-:Y:S02]  /*4b90*/  UIMAD.WIDE.U32 UR8, UR14, UR35, URZ ;  /* 0x000000230e0872a5 */ /* 0x000fe4000f8e00ff */
[----:B------:R-:W-:Y:S02]  /*4ba0*/  UP2UR UR19, UPR, URZ, 0x4 ;  /* 0x00000004ff137883 */ /* 0x000fe40008000000 */
[----:B------:R-:W-:Y:S02]  /*4bb0*/  UISETP.NE.AND UP2, UPT, UR34, 0x1, UPT ;  /* 0x000000012200788c */ /* 0x000fe4000bf45270 */
[----:B------:R-:W-:Y:S02]  /*4bc0*/  UIMAD.WIDE.U32 UR10, UR15, UR32, URZ ;  /* 0x000000200f0a72a5 */ /* 0x000fe4000f8e00ff */
[----:B------:R-:W-:Y:S02]  /*4bd0*/  USEL UR4, UR29, UR38, !UP2 ;  /* 0x000000261d047287 */ /* 0x000fe4000d000000 */
[----:B------:R-:W-:Y:S02]  /*4be0*/  UISETP.NE.AND UP0, UPT, UR18, 0x1, UPT ;  /* 0x000000011200788c */ /* 0x000fe4000bf05270 */
[----:B------:R-:W-:Y:S02]  /*4bf0*/  UP2UR UR22, UPR, URZ, 0x2 ;  /* 0x00000002ff167883 */ /* 0x000fe40008000000 */
[----:B------:R-:W-:Y:S02]  /*4c00*/  UISETP.NE.AND UP1, UPT, UR39, 0x1, UPT ;  /* 0x000000012700788c */ /* 0x000fe4000bf25270 */
[----:B-1----:R-:W-:Y:S02]  /*4c10*/  UIMAD.WIDE.U32 UR12, UR4, UR16, URZ ;  /* 0x00000010040c72a5 */ /* 0x002fe4000f8e00ff */
[----:B------:R-:W-:Y:S01]  /*4c20*/  USEL UR7, UR36, UR44, !UP0 ;  /* 0x0000002c24077287 */ /* 0x000fe2000c000000 */
[----:B------:R-:W-:Y:S02]  /*4c30*/  UMOV UR5, UR9 ;  /* 0x0000000900057c82 */ /* 0x000fe40008000000 */
[----:B------:R-:W-:Y:S02]  /*4c40*/  USHF.R.U32.HI UR6, URZ, UR46, UR5 ;  /* 0x0000002eff067299 */ /* 0x000fe40008011605 */
[----:B------:R-:W-:Y:S02]  /*4c50*/  UIMAD.WIDE.U32 UR20, UR7, UR16, URZ ;  /* 0x00000010071472a5 */ /* 0x000fe4000f8e00ff */
[----:B------:R-:W-:Y:S02]  /*4c60*/  USEL UR6, UR14, UR6, !UP2 ;  /* 0x000000060e067287 */ /* 0x000fe4000d000000 */
[----:B------:R-:W-:Y:S01]  /*4c70*/  UISETP.NE.AND UP2, UPT, UR19, URZ, UPT ;  /* 0x000000ff1300728c */ /* 0x000fe2000bf45270 */
[----:B------:R-:W-:Y:S01]  /*4c80*/  UMOV UR5, UR11 ;  /* 0x0000000b00057c82 */ /* 0x000fe20008000000 */
[----:B------:R-:W-:Y:S02]  /*4c90*/  UIMAD.WIDE.U32 UR10, UR6, UR16, URZ ;  /* 0x00000010060a72a5 */ /* 0x000fe4000f8e00ff */
[----:B------:R-:W-:Y:S03]  /*4ca0*/  USHF.R.U32.HI UR8, URZ, UR33, UR5 ;  /* 0x00000021ff087299 */ /* 0x000fe60008011605 */
[----:B------:R-:W-:Y:S02]  /*4cb0*/  UMOV UR5, UR13 ;  /* 0x0000000d00057c82 */ /* 0x000fe40008000000 */
[----:B------:R-:W-:Y:S03]  /*4cc0*/  @UP1 USHF.R.U32.HI UR4, URZ, UR17, UR5 ;  /* 0x00000011ff041299 */ /* 0x000fe60008011605 */
[----:B------:R-:W-:Y:S01]  /*4cd0*/  UMOV UR5, UR21 ;  /* 0x0000001500057c82 */ /* 0x000fe20008000000 */
[----:B------:R-:W-:Y:S02]  /*4ce0*/  UIMAD UR4, UR39, UR4, URZ ;  /* 0x00000004270472a4 */ /* 0x000fe4000f8e02ff */
[----:B------:R-:W-:Y:S02]  /*4cf0*/  @UP1 USHF.R.U32.HI UR7, URZ, UR17, UR5 ;  /* 0x00000011ff071299 */ /* 0x000fe40008011605 */
[----:B------:R-:W-:Y:S02]  /*4d00*/  USEL UR5, UR15, UR8, !UP0 ;  /* 0x000000080f057287 */ /* 0x000fe4000c000000 */
[----:B------:R-:W-:Y:S02]  /*4d10*/  UIMAD UR8, UR39, UR7, URZ ;  /* 0x00000007270872a4 */ /* 0x000fe4000f8e02ff */
[----:B------:R-:W-:Y:S03]  /*4d20*/  UISETP.GE.AND UP0, UPT, UR6, UR4, UPT ;  /* 0x000000040600728c */ /* 0x000fe6000bf06270 */
[----:B------:R-:W-:Y:S01]  /*4d30*/  UMOV UR4, UR11 ;  /* 0x0000000b00047c82 */ /* 0x000fe20008000000 */
[----:B------:R-:W-:Y:S02]  /*4d40*/  UISETP.GE.OR UP0, UPT, UR5, UR8, UP0 ;  /* 0x000000080500728c */ /* 0x000fe40008706670 */
[----:B------:R-:W-:Y:S02]  /*4d50*/  USHF.R.U32.HI UR4, URZ, UR17, UR4 ;  /* 0x00000011ff047299 */ /* 0x000fe40008011604 */
[----:B------:R-:W-:Y:S02]  /*4d60*/  UIMAD.WIDE.U32 UR8, UR5, UR16, URZ ;  /* 0x00000010050872a5 */ /* 0x000fe4000f8e00ff */
[----:B------:R-:W-:Y:S04]  /*4d70*/  USEL UR10, UR6, UR4, !UP1 ;  /* 0x00000004060a7287 */ /* 0x000fe8000c800000 */
[----:B------:R-:W-:Y:S01]  /*4d80*/  UIADD3 UR11, UPT, UPT, -UR10, URZ, URZ ;  /* 0x000000ff0a0b7290 */ /* 0x000fe2000fffe1ff */
[----:B------:R-:W-:Y:S02]  /*4d90*/  @!UP0 UMOV UR4, UR9 ;  /* 0x0000000900048c82 */ /* 0x000fe40008000000 */
[----:B------:R-:W-:Y:S02]  /*4da0*/  @!UP0 USHF.R.U32.HI UR4, URZ, UR17, UR4 ;  /* 0x00000011ff048299 */ /* 0x000fe40008011604 */
[----:B------:R-:W-:Y:S02]  /*4db0*/  UIMAD UR8, UR39, UR11, UR6 ;  /* 0x0000000b270872a4 */ /* 0x000fe4000f8e0206 */
[----:B------:R-:W-:Y:S02]  /*4dc0*/  @!UP0 USEL UR4, UR5, UR4, !UP1 ;  /* 0x0000000405048287 */ /* 0x000fe4000c800000 */
[----:B------:R-:W-:Y:S02]  /*4dd0*/  UISETP.NE.AND UP1, UPT, UR22, URZ, UPT ;  /* 0x000000ff1600728c */ /* 0x000fe4000bf25270 */
[----:B------:R-:W-:Y:S02]  /*4de0*/  @!UP0 UIMAD UR8, UR7, UR8, UR4 ;  /* 0x00000008070882a4 */ /* 0x000fe4000f8e0204 */
[----:B------:R-:W-:Y:S02]  /*4df0*/  @!UP0 UIADD3 UR9, UPT, UPT, UR10, -UR4, URZ ;  /* 0x800000040a098290 */ /* 0x000fe4000fffe0ff */
[----:B------:R-:W-:Y:S02]  /*4e00*/  UIADD3 UR4, UPT, UPT, -UR5, URZ, URZ ;  /* 0x000000ff05047290 */ /* 0x000fe4000fffe1ff */
[----:B------:R-:W-:Y:S02]  /*4e10*/  UIADD3 UR7, UPT, UPT, -UR6, URZ, URZ ;  /* 0x000000ff06077290 */ /* 0x000fe4000fffe1ff */
[----:B------:R-:W-:Y:S02]  /*4e20*/  @!UP0 UIMAD UR6, UR9, UR39, UR5 ;  /* 0x00000027090682a4 */ /* 0x000fe4000f8e0205 */
[----:B------:R-:W-:Y:S02]  /*4e30*/  UIMAD UR15, UR18, UR4, UR15 ;  /* 0x00000004120f72a4 */ /* 0x000fe4000f8e020f */
[----:B------:R-:W-:Y:S01]  /*4e40*/  UIMAD UR4, UR34, UR7, UR14 ;  /* 0x00000007220472a4 */ /* 0x000fe2000f8e020e */
[----:B------:R-:W-:Y:S02]  /*4e50*/  @!UP0 UMOV UR5, UR8 ;  /* 0x0000000800058c82 */ /* 0x000fe40008000000 */
[----:B------:R-:W-:Y:S02]  /*4e60*/  UIMAD UR15, UR5, UR18, UR15 ;  /* 0x00000012050f72a4 */ /* 0x000fe4000f8e020f */
[----:B------:R-:W-:Y:S11]  /*4e70*/  UIMAD UR14, UR6, UR34, UR4 ;  /* 0x00000022060e72a4 */ /* 0x000ff6000f8e0204 */
[----:B------:R-:W-:Y:S01]  /*4e80*/  @!UPT UIADD3 URZ, UPT, UPT, URZ, URZ, URZ ;  /* 0x000000fffffff290 */ /* 0x000fe2000fffe0ff */
.L_x_87:
[----:B------:R-:W2:Y:S01]  /*4e90*/  @!UP3 LDCU.128 UR20, c[0x0][0xb10] ;  /* 0x00016200ff14b7ac */ /* 0x000ea20008000c00 */
[----:B------:R-:W-:Y:S04]  /*4ea0*/  ISETP.NE.U32.AND P1, PT, RZ, UR26, PT ;  /* 0x0000001aff007c0c */ /* 0x000fe8000bf25070 */
[----:B------:R-:W-:Y:S01]  /*4eb0*/  ISETP.NE.AND.EX P1, PT, RZ, UR27, PT, P1 ;  /* 0x0000001bff007c0c */ /* 0x000fe2000bf25310 */
[----:B------:R-:W4:Y:S01]  /*4ec0*/  @!UP3 LDCU UR5, c[0x0][0xb0c] ;  /* 0x00016180ff05b7ac */ /* 0x000f220008000800 */
[----:B------:R-:W-:Y:S02]  /*4ed0*/  USHF.L.U32 UR10, UR28, 0x6, URZ ;  /* 0x000000061c0a7899 */ /* 0x000fe400080006ff */
[----:B--2---:R-:W-:Y:S07]  /*4ee0*/  UIMAD.WIDE.U32 UR6, UR15, UR20, URZ ;  /* 0x000000140f0672a5 */ /* 0x004fee000f8e00ff */
[----:B------:R-:W-:Y:S01]  /*4ef0*/  @!UP3 UMOV UR4, UR7 ;  /* 0x000000070004bc82 */ /* 0x000fe20008000000 */
[----:B----4-:R-:W-:Y:S02]  /*4f00*/  @!UP3 UISETP.NE.AND UP0, UPT, UR5, 0x1, UPT ;  /* 0x000000010500b88c */ /* 0x010fe4000bf05270 */
[----:B------:R-:W-:Y:S02]  /*4f10*/  @!UP3 USHF.R.U32.HI UR4, URZ, UR21, UR4 ;  /* 0x00000015ff04b299 */ /* 0x000fe40008011604 */
[----:B------:R-:W-:Y:S02]  /*4f20*/  UIMAD.WIDE.U32 UR6, UR14, UR23, URZ ;  /* 0x000000170e0672a5 */ /* 0x000fe4000f8e00ff */
[----:B------:R-:W-:Y:S02]  /*4f30*/  @!UP3 USEL UR8, UR15, UR4, !UP0 ;  /* 0x000000040f08b287 */ /* 0x000fe4000c000000 */
[----:B------:R-:W-:Y:S03]  /*4f40*/  @!UP3 UISETP.NE.AND UP0, UPT, UR22, 0x1, UPT ;  /* 0x000000011600b88c */ /* 0x000fe6000bf05270 */
[----:B------:R-:W-:Y:S02]  /*4f50*/  @!UP3 UMOV UR6, UR7 ;  /* 0x000000070006bc82 */ /* 0x000fe40008000000 */
[----:B------:R-:W2:Y:S02]  /*4f60*/  @!UP3 LDCU UR4, c[0x0][0xb20] ;  /* 0x00016400ff04b7ac */ /* 0x000ea40008000800 */
[----:B--2---:R-:W-:Y:S04]  /*4f70*/  @!UP3 USHF.R.U32.HI UR6, URZ, UR4, UR6 ;  /* 0x00000004ff06b299 */ /* 0x004fe80008011606 */
[----:B------:R-:W-:Y:S04]  /*4f80*/  @!UP3 USEL UR6, UR14, UR6, !UP0 ;  /* 0x000000060e06b287 */ /* 0x000fe8000c000000 */
[----:B------:R-:W-:Y:S02]  /*4f90*/  @!UP3 UIADD3 UR4, UPT, UPT, -UR8, UR6, URZ ;  /* 0x000000060804b290 */ /* 0x000fe4000fffe1ff */
[----:B------:R-:W-:Y:S02]  /*4fa0*/  @!UP3 UIADD3 UR6, UPT, UPT, UR8, -UR6, URZ ;  /* 0x800000060806b290 */ /* 0x000fe4000fffe0ff */
[----:B------:R-:W-:Y:S02]  /*4fb0*/  @!UP3 UIMAD UR15, UR4, UR5, UR15 ;  /* 0x00000005040fb2a4 */ /* 0x000fe4000f8e020f */
[----:B------:R-:W-:Y:S01]  /*4fc0*/  @!UP3 UIMAD UR14, UR6, UR22, UR14 ;  /* 0x00000016060eb2a4 */ /* 0x000fe2000f8e020e */
[----:B------:R-:W-:Y:S11]  /*4fd0*/  BRA.U UP4, `(.L_x_88) ;  /* 0x0000000104107547 */ /* 0x000ff6000b800000 */
[----:B------:R-:W-:Y:S04]  /*4fe0*/  MOV R0, UR45 ;  /* 0x0000002d00007c02 */ /* 0x000fe80008000f00 */
[----:B------:R-:W-:Y:S04]  /*4ff0*/  SHF.L.U32 R13, R0, 0x1f, RZ ;  /* 0x0000001f000d7819 */ /* 0x000fe800000006ff */
[----:B------:R-:W2:Y:S02]  /*5000*/  SYNCS.PHASECHK.TRANS64.TRYWAIT P2, [UR24+0xd8], R13 ;  /* 0x0000d80dff0075a7 */ /* 0x000ea40008041118 */
[----:B--2---:R-:W-:Y:S05]  /*5010*/  @!P2 BRA `(.L_x_89) ;  /* 0x000000400054a947 */ /* 0x004fea0003800000 */
.L_x_88:
[----:B------:R-:W-:Y:S05]  /*5020*/  BRA.U !UP6, `(.L_x_90) ;  /* 0x000000010e387547 */ /* 0x000fea000b800000 */
[----:B------:R-:W-:Y:S01]  /*5030*/  UPLOP3.LUT UP1, UPT, UPT, UPT, UP5, 0x80, 0x8 ;  /* 0x000000000008789c */ /* 0x000fe20003f2f050 */
[----:B--2---:R-:W-:Y:S01]  /*5040*/  HFMA2 R0, -RZ, RZ, 0, 5.9604644775390625e-08 ;  /* 0x00000001ff007431 */ /* 0x004fe200000001ff */
[----:B------:R-:W2:Y:S01]  /*5050*/  LDCU.64 UR8, c[0x0][0x358] ;  /* 0x00006b00ff0877ac */ /* 0x000ea20008000a00 */
[----:B------:R-:W-:Y:S03]  /*5060*/  IMAD.MOV.U32 R87, RZ, RZ, 0x1 ;  /* 0x00000001ff577424 */ /* 0x000fe600078e00ff */
[----:B------:R-:W-:Y:S05]  /*5070*/  PLOP3.LUT P2, PT, PT, PT, UP1, 0x80, 0x8 ;  /* 0x000000000008781c */ /* 0x000fea0003f4f018 */
[----:B------:R-:W4:Y:S01]  /*5080*/  @UP1 LDCU.64 UR4, c[0x0][0x888] ;  /* 0x00011100ff0417ac */ /* 0x000f220008000a00 */
[----:B------:R-:W-:Y:S07]  /*5090*/  @UP1 UIMAD UR6, UR53, UR26, URZ ;  /* 0x0000001a350612a4 */ /* 0x000fee000f8e02ff */
[----:B------:R-:W-:Y:S01]  /*50a0*/  @!P2 PRMT R87, R0, 0x7610, R87 ;  /* 0x000076100057a816 */ /* 0x000fe20000000057 */
[----:B----4-:R-:W-:Y:S06]  /*50b0*/  @UP1 UIMAD.WIDE UR4, UR6, 0x4, UR4 ;  /* 0x00000004060418a5 */ /* 0x010fec000f8e0204 */
[----:B------:R-:W-:Y:S01]  /*50c0*/  IMAD.U32 R12, RZ, RZ, UR4 ;  /* 0x00000004ff0c7e24 */ /* 0x000fe2000f8e00ff */
[----:B------:R-:W-:Y:S04]  /*50d0*/  MOV R13, UR5 ;  /* 0x00000005000d7c02 */ /* 0x000fe80008000f00 */
[----:B------:R-:W4:Y:S01]  /*50e0*/  @!UP1 LDCU UR4, c[0x0][0x880] ;  /* 0x00011000ff0497ac */ /* 0x000f220008000800 */
[----:B--2--5:R2:W5:Y:S02]  /*50f0*/  @P2 LDG.E R41, desc[UR8][R12.64] ;  /* 0x000000080c292981 */ /* 0x024564000c1e1900 */
[----:B--2-4-:R-:W-:Y:S07]  /*5100*/  @!P2 IMAD.U32 R41, RZ, RZ, UR4 ;  /* 0x00000004ff29ae24 */ /* 0x014fee000f8e00ff */
.L_x_90:
[----:B-----5:R-:W-:Y:S01]  /*5110*/  @!P1 FSETP.EQ.AND P3, PT, R41, RZ, PT ;  /* 0x000000ff2900920b */ /* 0x020fe20003f62000 */
[----:B------:R-:W-:Y:S01]  /*5120*/  @!UPT UIADD3 URZ, UPT, UPT, URZ, URZ, URZ ;  /* 0x000000fffffff290 */ /* 0x000fe2000fffe0ff */
[----:B------:R-:W-:Y:S11]  /*5130*/  @!P1 BRA `(.L_x_91) ;  /* 0x0000000000149947 */ /* 0x000ff60003800000 */
[----:B------:R-:W-:Y:S02]  /*5140*/  LOP3.LUT P1, RZ, R87, 0xff, RZ, 0xc0, !PT ;  /* 0x000000ff57ff7812 */ /* 0x000fe4000782c0ff */
[----:B------:R-:W-:Y:S04]  /*5150*/  PLOP3.LUT P3, PT, PT, PT, UP1, 0x80, 0x8 ;  /* 0x000000000008781c */ /* 0x000fe80003f6f018 */
[----:B------:R-:W-:Y:S07]  /*5160*/  PLOP3.LUT P3, PT, P3, PT, PT, 0x8, 0x80 ;  /* 0x000000000080781c */ /* 0x000fee0001f6e170 */
[----:B------:R-:W-:Y:S11]  /*5170*/  @P1 FSETP.EQ.AND P3, PT, R41, RZ, PT ;  /* 0x000000ff2900120b */ /* 0x000ff60003f62000 */
[----:B------:R-:W-:Y:S02]  /*5180*/  @!UPT UIADD3 URZ, UPT, UPT, URZ, URZ, URZ ;  /* 0x000000fffffff290 */ /* 0x000fe4000fffe0ff */
.L_x_91:
[----:B------:R-:W-:Y:S01]  /*5190*/  ULEA UR4, UR25, UR24, 0x3 ;  /* 0x0000001819047291 */ /* 0x000fe2000f8e18ff */
[----:B--2---:R-:W-:Y:S01]  /*51a0*/  SHF.L.U32 R13, R9, 0x1f, RZ ;  /* 0x0000001f090d7819 */ /* 0x004fe200000006ff */
[----:B------:R-:W-:Y:S02]  /*51b0*/  USHF.L.U32 UR11, UR52, 0x7, URZ ;  /* 0x00000007340b7899 */ /* 0x000fe400080006ff */
[----:B------:R-:W-:Y:S02]  /*51c0*/  UISETP.NE.AND UP0, UPT, UR40, 0x1, UPT ;  /* 0x000000012800788c */ /* 0x000fe4000bf05270 */
[----:B------:R-:W-:Y:S01]  /*51d0*/  UIMAD.WIDE.U32 UR6, UR11, UR41, URZ ;  /* 0x000000290b0672a5 */ /* 0x000fe2000f8e00ff */
[----:B------:R-:W-:Y:S02]  /*51e0*/  ELECT P2, URZ, PT ;  /* 0x0000000000ff782f */ /* 0x000fe40003840000 */
[----:B------:R-:W2:Y:S02]  /*51f0*/  SYNCS.PHASECHK.TRANS64.TRYWAIT P1, [UR4+0xb8], R13 ;  /* 0x0000b80dff0075a7 */ /* 0x000ea40008021104 */
[----:B------:R-:W-:Y:S02]  /*5200*/  PLOP3.LUT P2, PT, P3, P2, PT, 0xf2, 0x2f ;  /* 0x00000000002f781c */ /* 0x000fe40001f45e72 */
[----:B------:R-:W-:Y:S02]  /*5210*/  UMOV UR5, UR7 ;  /* 0x0000000700057c82 */ /* 0x000fe40008000000 */
[----:B------:R-:W-:Y:S04]  /*5220*/  USHF.R.U32.HI UR5, URZ, UR42, UR5 ;  /* 0x0000002aff057299 */ /* 0x000fe80008011605 */
[----:B------:R-:W-:Y:S02]  /*5230*/  USEL UR12, UR11, UR5, !UP0 ;  /* 0x000000050b0c7287 */ /* 0x000fe4000c000000 */
[----:B------:R-:W-:Y:S02]  /*5240*/  UISETP.NE.AND UP0, UPT, UR43, 0x1, UPT ;  /* 0x000000012b00788c */ /* 0x000fe4000bf05270 */
[----:B---3--:R-:W-:Y:S07]  /*5250*/  UIMAD.WIDE.U32 UR6, UR12, UR30, URZ ;  /* 0x0000001e0c0672a5 */ /* 0x008fee000f8e00ff */
[----:B------:R-:W-:Y:S02]  /*5260*/  UMOV UR5, UR7 ;  /* 0x0000000700057c82 */ /* 0x000fe40008000000 */
[----:B------:R-:W-:Y:S04]  /*5270*/  USHF.R.U32.HI UR5, URZ, UR31, UR5 ;  /* 0x0000001fff057299 */ /* 0x000fe80008011605 */
[----:B------:R-:W-:Y:S02]  /*5280*/  USEL UR13, UR12, UR5, !UP0 ;  /* 0x000000050c0d7287 */ /* 0x000fe4000c000000 */
[----:B------:R-:W-:Y:S02]  /*5290*/  UIADD3 UR5, UPT, UPT, -UR12, URZ, URZ ;  /* 0x000000ff0c057290 */ /* 0x000fe4000fffe1ff */
[----:B------:R-:W-:Y:S02]  /*52a0*/  UIADD3 UR6, UPT, UPT, -UR13, URZ, URZ ;  /* 0x000000ff0d067290 */ /* 0x000fe4000fffe1ff */
[----:B------:R-:W-:Y:S02]  /*52b0*/  UIMAD UR11, UR40, UR5, UR11 ;  /* 0x00000005280b72a4 */ /* 0x000fe4000f8e020b */
[----:B------:R-:W-:Y:S01]  /*52c0*/  UIMAD UR12, UR43, UR6, UR12 ;  /* 0x000000062b0c72a4 */ /* 0x000fe2000f8e020c */
[----:B--2---:R-:W-:Y:S11]  /*52d0*/  @!P1 BRA `(.L_x_92) ;  /* 0x0000003c00bc9947 */ /* 0x004ff60003800000 */
.L_x_174:
[----:B------:R-:W3:Y:S01]  /*52e0*/  S2UR UR23, SR_CgaCtaId ;  /* 0x00000000001779c3 */ /* 0x000ee20000008800 */
[----:B------:R-:W-:Y:S01]  /*52f0*/  VOTEU.ALL UP0, P2 ;  /* 0x0000000000ff7886 */ /* 0x000fe20001000000 */
[----:B------:R-:W-:Y:S01]  /*5300*/  @!P2 IADD3 R2, P1, PT, R10, 0x580, RZ ;  /* 0x000005800a02a810 */ /* 0x000fe20007f3e0ff */
[----:B------:R-:W-:Y:S01]  /*5310*/  UIADD3 UR9, UPT, UPT, UR4, 0xa0, URZ ;  /* 0x000000a004097890 */ /* 0x000fe2000fffe0ff */
[----:B------:R-:W-:Y:S02]  /*5320*/  @P0 SHF.R.U32.HI R4, RZ, 0x10, R5 ;  /* 0x00000010ff040819 */ /* 0x000fe40000011605 */
[----:B------:R-:W-:Y:S01]  /*5330*/  @!UP0 ULEA UR5, UR25, UR24, 0xd ;  /* 0x0000001819058291 */ /* 0x000fe2000f8e68ff */
[----:B--2---:R-:W-:Y:S01]  /*5340*/  @!P2 IMAD.X R0, RZ, RZ, R11, P1 ;  /* 0x000000ffff00a224 */ /* 0x004fe200008e060b */
[----:B------:R-:W-:Y:S01]  /*5350*/  @!P2 R2UR UR7, R2 ;  /* 0x000000000207a2ca */ /* 0x000fe200000e0000 */
[----:B------:R-:W-:Y:S01]  /*5360*/  @!UP0 UPRMT UR6, URZ, 0x40, URZ ;  /* 0x00000040ff068896 */ /* 0x000fe200080000ff */
[----:B------:R-:W-:Y:S01]  /*5370*/  @P0 R2UR UR53, R4 ;  /* 0x00000000043502ca */ /* 0x000fe200000e0000 */
[----:B------:R-:W-:Y:S02]  /*5380*/  @!UP0 UIADD3 UR8, UPT, UPT, UR5, 0x200, URZ ;  /* 0x0000020005088890 */ /* 0x000fe4000fffe0ff */
[----:B------:R-:W-:Y:S01]  /*5390*/  @!P2 R2UR UR5, R0 ;  /* 0x000000000005a2ca */ /* 0x000fe200000e0000 */
[----:B------:R-:W-:Y:S01]  /*53a0*/  @!UP0 UPRMT UR19, UR6, 0x5410, URZ ;  /* 0x0000541006138896 */ /* 0x000fe200080000ff */
[----:B------:R-:W-:Y:S01]  /*53b0*/  @!P2 IMAD.MOV.U32 R0, RZ, RZ, 0x2000 ;  /* 0x00002000ff00a424 */ /* 0x000fe200078e00ff */
[----:B------:R-:W-:Y:S04]  /*53c0*/  UIADD3 UR6, UPT, UPT, UR25, 0x1, URZ ;  /* 0x0000000119067890 */ /* 0x000fe8000fffe0ff */
[----:B------:R-:W-:Y:S01]  /*53d0*/  UISETP.NE.AND UP0, UPT, UR6, 0x3, UPT ;  /* 0x000000030600788c */ /* 0x000fe2000bf05270 */
[----:B------:R-:W-:Y:S03]  /*53e0*/  IMAD.U32 R14, RZ, RZ, UR7 ;  /* 0x00000007ff0e7e24 */ /* 0x000fe6000f8e00ff */
[----:B------:R-:W-:Y:S02]  /*53f0*/  USEL UR6, UR6, URZ, UP0 ;  /* 0x000000ff06067287 */ /* 0x000fe40008000000 */
[----:B------:R-:W-:Y:S01]  /*5400*/  IMAD.U32 R15, RZ, RZ, UR5 ;  /* 0x00000005ff0f7e24 */ /* 0x000fe2000f8e00ff */
[----:B------:R-:W-:Y:S01]  /*5410*/  @!P2 R2UR UR20, R14 ;  /* 0x000000000e14a2ca */ /* 0x000fe200000e0000 */
[----:B------:R-:W-:Y:S02]  /*5420*/  USEL UR22, URZ, 0x1, UP0 ;  /* 0x00000001ff167887 */ /* 0x000fe40008000000 */
[----:B------:R-:W-:Y:S01]  /*5430*/  VOTEU.ALL UP0, P2 ;  /* 0x0000000000ff7886 */ /* 0x000fe20001000000 */
[----:B------:R-:W-:Y:S01]  /*5440*/  @!P2 R2UR UR21, R15 ;  /* 0x000000000f15a2ca */ /* 0x000fe200000e0000 */
[----:B---3--:R-:W-:Y:S02]  /*5450*/  UPRMT UR7, UR23, 0x654, UR9 ;  /* 0x0000065417077896 */ /* 0x008fe40008000009 */
[----:B------:R-:W-:Y:S01]  /*5460*/  ULEA UR5, UR6, UR24, 0x3 ;  /* 0x0000001806057291 */ /* 0x000fe2000f8e18ff */
[----:B------:R-:W-:Y:S04]  /*5470*/  LOP3.LUT R9, R9, UR22, RZ, 0x3c, !PT ;  /* 0x0000001609097c12 */ /* 0x000fe8000f8e3cff */
[----:B------:R-:W-:Y:S05]  /*5480*/  SHF.L.U32 R12, R9, 0x1f, RZ ;  /* 0x0000001f090c7819 */ /* 0x000fea00000006ff */
[----:B------:R2:W-:Y:S01]  /*5490*/  @!UP0 UTMALDG.4D.IM2COL [UR8], [UR20], UR19 ;  /* 0x00000008140083b4 */ /* 0x0005e20008058013 */
[----:B------:R2:W-:Y:S01]  /*54a0*/  @!P2 SYNCS.ARRIVE.TRANS64.RED.A0TR RZ, [UR4+0xa0], R0 ;  /* 0x0000a000ffffa9a7 */ /* 0x0005e20008300404 */
[----:B------:R-:W-:Y:S01]  /*54b0*/  SYNCS.ARRIVE.TRANS64.RED.A1T0 RZ, [UR7], RZ ;  /* 0x000000ffffff79a7 */ /* 0x000fe20008100407 */
[----:B------:R-:W3:Y:S02]  /*54c0*/  SYNCS.PHASECHK.TRANS64.TRYWAIT P1, [UR5+0xb8], R12 ;  /* 0x0000b80cff0075a7 */ /* 0x000ee40008021105 */
[----:B--23--:R-:W-:Y:S05]  /*54d0*/  @!P1 BRA `(.L_x_93) ;  /* 0x0000003c00549947 */ /* 0x00cfea0003800000 */
.L_x_176:
[----:B------:R-:W3:Y:S01]  /*54e0*/  S2UR UR23, SR_CgaCtaId ;  /* 0x00000000001779c3 */ /* 0x000ee20000008800 */
[----:B------:R-:W-:Y:S01]  /*54f0*/  UIADD3 UR9, UPT, UPT, UR5, 0xa0, URZ ;  /* 0x000000a005097890 */ /* 0x000fe2000fffe0ff */
[----:B------:R-:W-:Y:S01]  /*5500*/  @!P2 IADD3 R2, P0, PT, R10, 0x580, RZ ;  /* 0x000005800a02a810 */ /* 0x000fe20007f1e0ff */
[----:B------:R-:W-:Y:S01]  /*5510*/  UPLOP3.LUT UP4, UPT, UPT, UPT, UPT, 0x80, 0x8 ;  /* 0x000000000008789c */ /* 0x000fe20003f8f070 */
[----:B------:R-:W-:Y:S01]  /*5520*/  R2UR UR22, R93 ;  /* 0x000000005d1672ca */ /* 0x000fe200000e0000 */
[----:B------:R-:W-:Y:S01]  /*5530*/  VOTEU.ALL UP0, P2 ;  /* 0x0000000000ff7886 */ /* 0x000fe20001000000 */
[----:B------:R-:W-:Y:S01]  /*5540*/  R2UR UR21, R94 ;  /* 0x000000005e1572ca */ /* 0x000fe200000e0000 */
[----:B------:R-:W-:Y:S01]  /*5550*/  @!P2 IMAD.X R0, RZ, RZ, R11, P0 ;  /* 0x000000ffff00a224 */ /* 0x000fe200000e060b */
[----:B------:R-:W-:Y:S02]  /*5560*/  LOP3.LUT R8, R8, 0x1, RZ, 0x3c, !PT ;  /* 0x0000000108087812 */ /* 0x000fe400078e3cff */
[----:B------:R-:W-:Y:S02]  /*5570*/  @!UP0 UPRMT UR7, URZ, 0x40, URZ ;  /* 0x00000040ff078896 */ /* 0x000fe400080000ff */
[----:B------:R-:W-:Y:S02]  /*5580*/  @!UP0 ULEA UR4, UR6, UR24, 0xd ;  /* 0x0000001806048291 */ /* 0x000fe4000f8e68ff */
[----:B------:R-:W-:Y:S02]  /*5590*/  UIADD3 UR6, UPT, UPT, UR6, 0x1, URZ ;  /* 0x0000000106067890 */ /* 0x000fe4000fffe0ff */
[----:B------:R-:W-:Y:S02]  /*55a0*/  @!UP0 UIADD3 UR10, UPT, UPT, UR10, 0x20, URZ ;  /* 0x000000200a0a8890 */ /* 0x000fe4000fffe0ff */
[----:B------:R-:W-:Y:S01]  /*55b0*/  @!UP0 UIADD3 UR8, UPT, UPT, UR4, 0x200, URZ ;  /* 0x0000020004088890 */ /* 0x000fe2000fffe0ff */
[----:B------:R-:W-:Y:S01]  /*55c0*/  @!P2 R2UR UR4, R0 ;  /* 0x000000000004a2ca */ /* 0x000fe200000e0000 */
[----:B------:R-:W-:Y:S02]  /*55d0*/  @!UP0 UPRMT UR19, UR7, 0x5410, URZ ;  /* 0x0000541007138896 */ /* 0x000fe400080000ff */
[----:B------:R-:W-:Y:S02]  /*55e0*/  UISETP.NE.AND UP0, UPT, UR6, 0x3, UPT ;  /* 0x000000030600788c */ /* 0x000fe4000bf05270 */
[----:B------:R-:W-:Y:S02]  /*55f0*/  UIADD3 UR28, UPT, UPT, UR14, UR22, URZ ;  /* 0x000000160e1c7290 */ /* 0x000fe4000fffe0ff */
[----:B------:R-:W-:Y:S01]  /*5600*/  USEL UR25, UR6, URZ, UP0 ;  /* 0x000000ff06197287 */ /* 0x000fe20008000000 */
[----:B------:R-:W-:Y:S01]  /*5610*/  @!P2 R2UR UR6, R2 ;  /* 0x000000000206a2ca */ /* 0x000fe200000e0000 */
[----:B------:R-:W-:Y:S02]  /*5620*/  USEL UR20, URZ, 0x1, UP0 ;  /* 0x00000001ff147887 */ /* 0x000fe40008000000 */
[----:B------:R-:W-:Y:S01]  /*5630*/  VOTEU.ALL UP0, P2 ;  /* 0x0000000000ff7886 */ /* 0x000fe20001000000 */
[----:B------:R-:W-:Y:S01]  /*5640*/  UIADD3 UR52, UPT, UPT, UR15, UR21, URZ ;  /* 0x000000150f347290 */ /* 0x000fe2000fffe0ff */
[----:B--2---:R-:W-:Y:S01]  /*5650*/  IMAD.U32 R5, RZ, RZ, UR4 ;  /* 0x00000004ff057e24 */ /* 0x004fe2000f8e00ff */
[----:B---3--:R-:W-:Y:S01]  /*5660*/  UPRMT UR4, UR23, 0x654, UR9 ;  /* 0x0000065417047896 */ /* 0x008fe20008000009 */
[----:B------:R-:W-:Y:S03]  /*5670*/  LOP3.LUT R9, R9, UR20, RZ, 0x3c, !PT ;  /* 0x0000001409097c12 */ /* 0x000fe6000f8e3cff */
[----:B------:R-:W-:Y:S03]  /*5680*/  @!P2 R2UR UR7, R5 ;  /* 0x000000000507a2ca */ /* 0x000fe600000e0000 */
[----:B------:R-:W-:Y:S05]  /*5690*/  IMAD.U32 R4, RZ, RZ, UR6 ;  /* 0x00000006ff047e24 */ /* 0x000fea000f8e00ff */
[----:B------:R-:W-:Y:S11]  /*56a0*/  @!P2 R2UR UR6, R4 ;  /* 0x000000000406a2ca */ /* 0x000ff600000e0000 */
[----:B------:R-:W-:Y:S02]  /*56b0*/  @!UPT UIADD3 URZ, UPT, UPT, URZ, URZ, URZ ;  /* 0x000000fffffff290 */ /* 0x000fe4000fffe0ff */
[----:B------:R2:W-:Y:S01]  /*56c0*/  @!UP0 UTMALDG.4D.IM2COL [UR8], [UR6], UR19 ;  /* 0x00000008060083b4 */ /* 0x0005e20008058013 */
[----:B------:R2:W-:Y:S01]  /*56d0*/  @!P2 SYNCS.ARRIVE.TRANS64.RED.A0TR RZ, [UR5+0xa0], R3 ;  /* 0x0000a003ffffa9a7 */ /* 0x0005e20008300405 */
[----:B------:R-:W-:Y:S01]  /*56e0*/  SYNCS.ARRIVE.TRANS64.RED.A1T0 RZ, [UR4], RZ ;  /* 0x000000ffffff79a7 */ /* 0x000fe20008100404 */
[----:B------:R-:W-:Y:S05]  /*56f0*/  BRA.U UP2, `(.L_x_94) ;  /* 0xfffffff102c47547 */ /* 0x000fea000b83ffff */
[----:B------:R-:W-:Y:S01]  /*5700*/  UIADD3 UR24, UPT, UPT, UR24, 0xb8, URZ ;  /* 0x000000b818187890 */ /* 0x000fe2000fffe0ff */
[----:B--2---:R-:W-:-:S03]  /*5710*/  SHF.L.U32 R3, R9, 0x1f, RZ ;  /* 0x0000001f09037819 */ /* 0x004fc600000006ff */
[----:B------:R-:W-:-:S09]  /*5720*/  ULEA UR4, UR25, UR24, 0x3 ;  /* 0x0000001819047291 */ /* 0x000fd2000f8e18ff */
[----:B------:R-:W2:Y:S02]  /*5730*/  SYNCS.PHASECHK.TRANS64.TRYWAIT P0, [UR4], R3 ;  /* 0x00000003ff0075a7 */ /* 0x000ea40008001104 */
[----:B--2---:R-:W-:Y:S05]  /*5740*/  @!P0 BRA `(.L_x_95) ;  /* 0x0000003800d08947 */ /* 0x004fea0003800000 */
.L_x_178:
[----:B------:R-:W-:-:S04]  /*5750*/  UIADD3 UR4, UPT, UPT, UR25, 0x1, URZ ;  /* 0x0000000119047890 */ /* 0x000fc8000fffe0ff */
[----:B------:R-:W-:-:S04]  /*5760*/  UISETP.NE.AND UP0, UPT, UR4, 0x3, UPT ;  /* 0x000000030400788c */ /* 0x000fc8000bf05270 */
[----:B------:R-:W-:Y:S02]  /*5770*/  USEL UR6, URZ, 0x1, UP0 ;  /* 0x00000001ff067887 */ /* 0x000fe40008000000 */
[----:B------:R-:W-:-:S04]  /*5780*/  USEL UR4, UR4, URZ, UP0 ;  /* 0x000000ff04047287 */ /* 0x000fc80008000000 */
[----:B------:R-:W-:Y:S01]  /*5790*/  ULEA UR5, UR4, UR24, 0x3 ;  /* 0x0000001804057291 */ /* 0x000fe2000f8e18ff */
[----:B------:R-:W-:-:S04]  /*57a0*/  LOP3.LUT R9, R9, UR6, RZ, 0x3c, !PT ;  /* 0x0000000609097c12 */ /* 0x000fc8000f8e3cff */
[----:B--2---:R-:W-:-:S04]  /*57b0*/  SHF.L.U32 R3, R9, 0x1f, RZ ;  /* 0x0000001f09037819 */ /* 0x004fc800000006ff */
[----:B------:R-:W2:Y:S02]  /*57c0*/  SYNCS.PHASECHK.TRANS64.TRYWAIT P0, [UR5], R3 ;  /* 0x00000003ff0075a7 */ /* 0x000ea40008001105 */
[----:B--2---:R-:W-:Y:S05]  /*57d0*/  @!P0 BRA `(.L_x_96) ;  /* 0x0000003800c48947 */ /* 0x004fea0003800000 */
.L_x_180:
[----:B------:R-:W-:-:S04]  /*57e0*/  UIADD3 UR4, UPT, UPT, UR4, 0x1, URZ ;  /* 0x0000000104047890 */ /* 0x000fc8000fffe0ff */
[----:B------:R-:W-:-:S04]  /*57f0*/  UISETP.NE.AND UP0, UPT, UR4, 0x3, UPT ;  /* 0x000000030400788c */ /* 0x000fc8000bf05270 */
[----:B------:R-:W-:Y:S02]  /*5800*/  USEL UR5, URZ, 0x1, UP0 ;  /* 0x00000001ff057887 */ /* 0x000fe40008000000 */
[----:B------:R-:W-:-:S04]  /*5810*/  USEL UR4, UR4, URZ, UP0 ;  /* 0x000000ff04047287 */ /* 0x000fc80008000000 */
[----:B------:R-:W-:Y:S01]  /*5820*/  ULEA UR4, UR4, UR24, 0x3 ;  /* 0x0000001804047291 */ /* 0x000fe2000f8e18ff */
[----:B--2---:R-:W-:-:S04]  /*5830*/  LOP3.LUT R3, R9, UR5, RZ, 0x3c, !PT ;  /* 0x0000000509037c12 */ /* 0x004fc8000f8e3cff */
[----:B------:R-:W-:Y:S01]  /*5840*/  SHF.L.U32 R3, R3, 0x1f, RZ ;  /* 0x0000001f03037819 */ /* 0x000fe200000006ff */
[----:B------:R-:W-:-:S07]  /*5850*/  IMAD.U32 R0, RZ, RZ, UR4 ;  /* 0x00000004ff007e24 */ /* 0x000fce000f8e00ff */
.L_x_97:
[----:B--2---:R2:W3:Y:S02]  /*5860*/  SYNCS.PHASECHK.TRANS64.TRYWAIT P0, [R0+URZ], R3 ;  /* 0x00000003000075a7 */ /* 0x0044e400080011ff */
[----:B---3--:R-:W-:Y:S05]  /*5870*/  @!P0 NANOSLEEP.SYNCS 0x989680 ;  /* 0x009896800000895d */ /* 0x008fea0003900000 */
[----:B------:R-:W3:Y:S02]  /*5880*/  @!P0 SYNCS.PHASECHK.TRANS64 P0, [R0+URZ], R3 ;  /* 0x00000003000085a7 */ /* 0x000ee400080010ff */
[----:B-1-3--:R-:W-:Y:S05]  /*5890*/  @P0 EXIT ;  /* 0x000000000000094d */ /* 0x00afea0003800000 */
[----:B------:R-:W-:Y:S05]  /*58a0*/  BRA `(.L_x_97) ;  /* 0xfffffffc00ec7947 */ /* 0x000fea000383ffff */
.L_x_85:
[----:B------:R-:W-:-:S06]  /*58b0*/  UISETP.GE.AND UP0, UPT, UR18, 0x4, UPT ;  /* 0x000000041200788c */ /* 0x000fcc000bf06270 */
[----:B------:R-:W-:-:S13]  /*58c0*/  PLOP3.LUT P0, PT, PT, PT, UP0, 0x80, 0x8 ;  /* 0x000000000008781c */ /* 0x000fda0003f0f008 */
[----:B-1----:R-:W-:Y:S05]  /*58d0*/  @!P0 EXIT ;  /* 0x000000000000894d */ /* 0x002fea0003800000 */
[----:B------:R-:W1:Y:S08]  /*58e0*/  S2UR UR4, SR_CgaCtaId ;  /* 0x00000000000479c3 */ /* 0x000e700000008800 */
[----:B------:R-:W-:Y:S01]  /*58f0*/  BAR.SYNC.DEFER_BLOCKING 0x6, 0xa0 ;  /* 0x0182800000007b1d */ /* 0x000fe20000010000 */
[C---:B------:R-:W-:Y:S01]  /*5900*/  IMAD.SHL.U32 R0, R96.reuse, 0x20, RZ ;  /* 0x0000002060007824 */ /* 0x040fe200078e00ff */
[C---:B------:R-:W-:Y:S01]  /*5910*/  LOP3.LUT R97, R96.reuse, 0x2, RZ, 0xc0, !PT ;  /* 0x0000000260617812 */ /* 0x040fe200078ec0ff */
[C---:B------:R-:W-:Y:S01]  /*5920*/  IMAD.SHL.U32 R99, R96.reuse, 0x4, RZ ;  /* 0x0000000460637824 */ /* 0x040fe200078e00ff */
[C---:B------:R-:W-:Y:S01]  /*5930*/  LOP3.LUT R86, R96.reuse, 0x60, RZ, 0xc0, !PT ;  /* 0x0000006060567812 */ /* 0x040fe200078ec0ff */
[----:B------:R-:W-:Y:S01]  /*5940*/  IMAD.U32 R37, R96, 0x10000, RZ ;  /* 0x0001000060257824 */ /* 0x000fe200078e00ff */
[----:B------:R-:W-:-:S02]  /*5950*/  UMOV UR49, 0x400 ;  /* 0x0000040000317882 */ /* 0x000fc40000000000 */
[----:B------:R-:W2:Y:S01]  /*5960*/  LDC.64 R78, c[0x0][0x8b0] ;  /* 0x00022c00ff4e7b82 */ /* 0x000ea20000000a00 */
[----:B------:R-:W-:Y:S01]  /*5970*/  LOP3.LUT R6, R0, 0xc0, RZ, 0xc0, !PT ;  /* 0x000000c000067812 */ /* 0x000fe200078ec0ff */
[----:B------:R-:W-:Y:S01]  /*5980*/  IMAD.MOV.U32 R36, RZ, RZ, RZ ;  /* 0x000000ffff247224 */ /* 0x000fe200078e00ff */
[----:B------:R-:W-:Y:S02]  /*5990*/  LOP3.LUT R96, R96, 0x4, RZ, 0xc0, !PT ;  /* 0x0000000460607812 */ /* 0x000fe400078ec0ff */
[----:B------:R-:W-:Y:S02]  /*59a0*/  CS2R R84, SRZ ;  /* 0x0000000000547805 */ /* 0x000fe4000001ff00 */
[----:B------:R-:W-:Y:S01]  /*59b0*/  LOP3.LUT R99, R6, 0x18, R99, 0xf8, !PT ;  /* 0x0000001806637812 */ /* 0x000fe200078ef863 */
[----:B------:R-:W-:Y:S01]  /*59c0*/  IMAD.MOV R97, RZ, RZ, -R97 ;  /* 0x000000ffff617224 */ /* 0x000fe200078e0a61 */
[----:B------:R-:W-:Y:S01]  /*59d0*/  IADD3 R98, PT, PT, -R96, 0x2, RZ ;  /* 0x0000000260627810 */ /* 0x000fe20007ffe1ff */
[----:B------:R-:W3:Y:S01]  /*59e0*/  LDC.64 R76, c[0x0][0x8a8] ;  /* 0x00022a00ff4c7b82 */ /* 0x000ee20000000a00 */
[----:B------:R-:W-:Y:S01]  /*59f0*/  LOP3.LUT R99, R99, 0xf20, R0, 0xf8, !PT ;  /* 0x00000f2063637812 */ /* 0x000fe200078ef800 */
[----:B------:R-:W-:Y:S01]  /*5a00*/  IMAD.MOV R96, RZ, RZ, -R96 ;  /* 0x000000ffff607224 */ /* 0x000fe200078e0a60 */
[----:B------:R-:W-:Y:S01]  /*5a10*/  LOP3.LUT R37, R37, 0x600000, RZ, 0xc0, !PT ;  /* 0x0060000025257812 */ /* 0x000fe200078ec0ff */
[----:B------:R-:W-:Y:S01]  /*5a20*/  IMAD.SHL.U32 R98, R98, 0x10, RZ ;  /* 0x0000001062627824 */ /* 0x000fe200078e00ff */
[----:B------:R-:W4:Y:S01]  /*5a30*/  LDCU UR63, c[0x0][0x370] ;  /* 0x00006e00ff3f77ac */ /* 0x000f220008000800 */
[----:B-1----:R-:W-:Y:S01]  /*5a40*/  ULEA UR49, UR4, UR49, 0x18 ;  /* 0x0000003104317291 */ /* 0x002fe2000f8ec0ff */
[----:B------:R-:W1:Y:S01]  /*5a50*/  LDCU.64 UR4, c[0x0][0x890] ;  /* 0x00011200ff0477ac */ /* 0x000e620008000a00 */
[----:B------:R-:W-:Y:S01]  /*5a60*/  UMOV UR55, 0x1 ;  /* 0x0000000100377882 */ /* 0x000fe20000000000 */
[----:B------:R-:W-:Y:S01]  /*5a70*/  UMOV UR50, URZ ;  /* 0x000000ff00327c82 */ /* 0x000fe20008000000 */
[----:B------:R-:W2:Y:S05]  /*5a80*/  LDCU UR45, c[0x0][0xb0c] ;  /* 0x00016180ff2d77ac */ /* 0x000eaa0008000800 */
[----:B------:R-:W4:Y:S01]  /*5a90*/  LDS R2, [UR49+0x130] ;  /* 0x00013031ff027984 */ /* 0x000f220008000800 */
[----:B------:R-:W2:Y:S01]  /*5aa0*/  LDCU UR38, c[0x0][0xb30] ;  /* 0x00016600ff2677ac */ /* 0x000ea20008000800 */
[----:B------:R-:W2:Y:S01]  /*5ab0*/  LDCU.64 UR60, c[0x0][0x888] ;  /* 0x00011100ff3c77ac */ /* 0x000ea20008000a00 */
[----:B-1----:R-:W-:Y:S01]  /*5ac0*/  IMAD.U32 R90, RZ, RZ, UR4 ;  /* 0x00000004ff5a7e24 */ /* 0x002fe2000f8e00ff */
[----:B------:R-:W1:Y:S01]  /*5ad0*/  LDCU.64 UR46, c[0x0][0xb28] ;  /* 0x00016500ff2e77ac */ /* 0x000e620008000a00 */
[----:B------:R-:W-:Y:S01]  /*5ae0*/  IMAD.U32 R89, RZ, RZ, UR5 ;  /* 0x00000005ff597e24 */ /* 0x000fe2000f8e00ff */
[----:B------:R-:W2:Y:S01]  /*5af0*/  LDCU.64 UR4, c[0x0][0xa90] ;  /* 0x00015200ff0477ac */ /* 0x000ea20008000a00 */
[----:B------:R-:W1:Y:S01]  /*5b00*/  LDCU.128 UR56, c[0x0][0xb10] ;  /* 0x00016200ff3877ac */ /* 0x000e620008000c00 */
[----:B------:R-:W1:Y:S01]  /*5b10*/  LDCU UR62, c[0x0][0x374] ;  /* 0x00006e80ff3e77ac */ /* 0x000e620008000800 */
[----:B------:R-:W-:Y:S01]  /*5b20*/  UMOV UR54, URZ ;  /* 0x000000ff00367c82 */ /* 0x000fe20008000000 */
[----:B------:R-:W-:Y:S01]  /*5b30*/  UMOV UR51, URZ ;  /* 0x000000ff00337c82 */ /* 0x000fe20008000000 */
[----:B--2---:R-:W-:Y:S01]  /*5b40*/  IMAD.U32 R92, RZ, RZ, UR4 ;  /* 0x00000004ff5c7e24 */ /* 0x004fe2000f8e00ff */
[----:B------:R-:W-:Y:S01]  /*5b50*/  UIADD3 UR4, UPT, UPT, UR49, 0x200, URZ ;  /* 0x0000020031047890 */ /* 0x000fe2000fffe0ff */
[----:B------:R-:W-:Y:S01]  /*5b60*/  MOV R91, UR5 ;  /* 0x00000005005b7c02 */ /* 0x000fe20008000f00 */
[C---:B----4-:R-:W-:Y:S01]  /*5b70*/  VIADD R3, R2.reuse, 0x40 ;  /* 0x0000004002037836 */ /* 0x050fe20000000000 */
[----:B------:R-:W-:-:S03]  /*5b80*/  LOP3.LUT R2, R2, 0xffff, RZ, 0xc0, !PT ;  /* 0x0000ffff02027812 */ /* 0x000fc600078ec0ff */
[----:B------:R-:W-:Y:S02]  /*5b90*/  MOV R0, UR4 ;  /* 0x0000000400007c02 */ /* 0x000fe40008000f00 */
[----:B------:R-:W-:Y:S02]  /*5ba0*/  LOP3.LUT R3, R3, 0xffff, RZ, 0xc0, !PT ;  /* 0x0000ffff03037812 */ /* 0x000fe400078ec0ff */
[----:B------:R-:W-:-:S03]  /*5bb0*/  LEA R99, R99, UR4, 0x1 ;  /* 0x0000000463637c11 */ /* 0x000fc6000f8e08ff */
[----:B-1-3--:R2:W-:Y:S04]  /*5bc0*/  STL.64 [R1], R2 ;  /* 0x0000000201007387 */ /* 0x00a5e80000100a00 */
.L_x_128:
[----:B--2---:R-:W-:Y:S04]  /*5bd0*/  SHF.L.U32 R3, R84, 0x1f, RZ ;  /* 0x0000001f54037819 */ /* 0x004fe800000006ff */
[----:B-1----:R-:W1:Y:S02]  /*5be0*/  SYNCS.PHASECHK.TRANS64.TRYWAIT P0, [UR49+0xe0], R3 ;  /* 0x0000e003ff0075a7 */ /* 0x002e640008001131 */
[----:B-1----:R-:W-:Y:S05]  /*5bf0*/  @!P0 BRA `(.L_x_98) ;  /* 0x0000003400d48947 */ /* 0x002fea0003800000 */
.L_x_182:
[----:B------:R-:W-:Y:S01]  /*5c00*/  LEA R2, R36, UR48, 0x2 ;  /* 0x0000003024027c11 */ /* 0x000fe2000f8e10ff */
        /* <DEDUP_REMOVED lines=9> */
[----:B------:R-:W-:Y:S09]  /*5ca0*/  UPRMT UR4, URZ, 0x654, UR4 ;  /* 0x00000654ff047896 */ /* 0x000ff20008000004 */
[----:B---3--:R-:W-:Y:S01]  /*5cb0*/  SYNCS.ARRIVE.TRANS64.RED.A1T0 RZ, [UR4], RZ ;  /* 0x000000ffffff79a7 */ /* 0x008fe20008100404 */
[----:B------:R-:W5:Y:S01]  /*5cc0*/  LDL R2, [R2] ;  /* 0x0000000002027983 */ /* 0x000f620000100800 */
[----:B--2---:R-:W-:Y:S11]  /*5cd0*/  LOP3.LUT P0, RZ, R6, 0x1, RZ, 0xc0, !PT ;  /* 0x0000000106ff7812 */ /* 0x004ff6000780c0ff */
[----:B------:R-:W-:Y:S02]  /*5ce0*/  @!UPT UIADD3 URZ, UPT, UPT, URZ, URZ, URZ ;  /* 0x000000fffffff290 */ /* 0x000fe4000fffe0ff */
[----:B------:R-:W-:Y:S01]  /*5cf0*/  VOTEU.ANY UP1, P0 ;  /* 0x0000000000ff7886 */ /* 0x000fe20000020100 */
[----:B------:R-:W-:Y:S01]  /*5d00*/  PLOP3.LUT P0, PT, PT, PT, UP1, 0x80, 0x8 ;  /* 0x000000000008781c */ /* 0x000fe20003f0f018 */
[----:B------:R-:W-:Y:S06]  /*5d10*/  UP2UR UR4, UPR, URZ, 0x2 ;  /* 0x00000002ff047883 */ /* 0x000fec0008000000 */
[----:B------:R-:W-:Y:S06]  /*5d20*/  IMAD.U32 R110, RZ, RZ, UR4 ;  /* 0x00000004ff6e7e24 */ /* 0x000fec000f8e00ff */
[----:B-1----:R-:W-:Y:S02]  /*5d30*/  @P0 MOV R3, R4 ;  /* 0x0000000400030202 */ /* 0x002fe40000000f00 */
[----:B------:R-:W-:Y:S02]  /*5d40*/  @P0 LOP3.LUT R0, R5, 0xffff, RZ, 0xc0, !PT ;  /* 0x0000ffff05000812 */ /* 0x000fe400078ec0ff */
[----:B------:R-:W-:Y:S02]  /*5d50*/  @P0 R2UR UR5, R3 ;  /* 0x00000000030502ca */ /* 0x000fe400000e0000 */
[----:B------:R-:W-:Y:S11]  /*5d60*/  @P0 R2UR UR4, R0 ;  /* 0x00000000000402ca */ /* 0x000ff600000e0000 */
[----:B------:R-:W-:Y:S02]  /*5d70*/  @UP1 UMOV UR37, UR5 ;  /* 0x0000000500251c82 */ /* 0x000fe40008000000 */
[----:B------:R-:W-:Y:S01]  /*5d80*/  @UP1 UMOV UR36, UR4 ;  /* 0x0000000400241c82 */ /* 0x000fe20008000000 */
[----:B------:R-:W-:Y:S05]  /*5d90*/  BRA.U !UP0, `(.L_x_99) ;  /* 0x0000000108cc7547 */ /* 0x000fea000b800000 */
[----:B------:R-:W1:Y:S01]  /*5da0*/  LDCU UR9, c[0x0][0xb20] ;  /* 0x00016400ff0977ac */ /* 0x000e620008000800 */
[----:B------:R-:W-:Y:S02]  /*5db0*/  UIMAD.WIDE.U32 UR4, UR62, UR59, URZ ;  /* 0x0000003b3e0472a5 */ /* 0x000fe4000f8e00ff */
[----:B------:R-:W-:Y:S02]  /*5dc0*/  UIMAD.WIDE.U32 UR6, UR63, UR56, URZ ;  /* 0x000000383f0672a5 */ /* 0x000fe4000f8e00ff */
[----:B------:R-:W-:Y:S02]  /*5dd0*/  UIMAD.WIDE.U32 UR10, UR36, UR59, URZ ;  /* 0x0000003b240a72a5 */ /* 0x000fe4000f8e00ff */
[----:B------:R-:W-:Y:S02]  /*5de0*/  UISETP.NE.AND UP0, UPT, UR58, 0x1, UPT ;  /* 0x000000013a00788c */ /* 0x000fe4000bf05270 */
[----:B------:R-:W-:Y:S02]  /*5df0*/  UISETP.NE.AND UP1, UPT, UR45, 0x1, UPT ;  /* 0x000000012d00788c */ /* 0x000fe4000bf25270 */
[----:B------:R-:W-:Y:S02]  /*5e00*/  UISETP.NE.AND UP2, UPT, UR39, 0x1, UPT ;  /* 0x000000012700788c */ /* 0x000fe4000bf45270 */
[----:B------:R-:W-:Y:S01]  /*5e10*/  UIMAD.WIDE.U32 UR12, UR37, UR56, URZ ;  /* 0x00000038250c72a5 */ /* 0x000fe2000f8e00ff */
[----:B------:R-:W-:Y:S01]  /*5e20*/  UMOV UR4, UR5 ;  /* 0x0000000500047c82 */ /* 0x000fe20008000000 */
[----:B------:R-:W-:Y:S01]  /*5e30*/  UMOV UR6, UR11 ;  /* 0x0000000b00067c82 */ /* 0x000fe20008000000 */
[----:B-1----:R-:W-:Y:S03]  /*5e40*/  USHF.R.U32.HI UR8, URZ, UR9, UR4 ;  /* 0x00000009ff087299 */ /* 0x002fe60008011604 */
[----:B------:R-:W-:Y:S02]  /*5e50*/  UMOV UR4, UR7 ;  /* 0x0000000700047c82 */ /* 0x000fe40008000000 */
[----:B------:R-:W-:Y:S02]  /*5e60*/  USHF.R.U32.HI UR5, URZ, UR57, UR4 ;  /* 0x00000039ff057299 */ /* 0x000fe40008011604 */
[----:B------:R-:W-:Y:S02]  /*5e70*/  USEL UR4, UR62, UR8, !UP0 ;  /* 0x000000083e047287 */ /* 0x000fe4000c000000 */
[----:B------:R-:W-:Y:S02]  /*5e80*/  USHF.R.U32.HI UR8, URZ, UR9, UR6 ;  /* 0x00000009ff087299 */ /* 0x000fe40008011606 */
[----:B------:R-:W-:Y:S02]  /*5e90*/  UIMAD.WIDE.U32 UR6, UR4, UR46, URZ ;  /* 0x0000002e040672a5 */ /* 0x000fe4000f8e00ff */
[----:B------:R-:W-:Y:S02]  /*5ea0*/  USEL UR9, UR63, UR5, !UP1 ;  /* 0x000000053f097287 */ /* 0x000fe4000c800000 */
[----:B------:R-:W-:Y:S02]  /*5eb0*/  USEL UR8, UR36, UR8, !UP0 ;  /* 0x0000000824087287 */ /* 0x000fe4000c000000 */
[----:B------:R-:W-:Y:S01]  /*5ec0*/  UIMAD.WIDE.U32 UR10, UR9, UR46, URZ ;  /* 0x0000002e090a72a5 */ /* 0x000fe2000f8e00ff */
[----:B------:R-:W-:Y:S01]  /*5ed0*/  UMOV UR6, UR7 ;  /* 0x0000000700067c82 */ /* 0x000fe20008000000 */
[----:B------:R-:W-:Y:S01]  /*5ee0*/  UMOV UR5, UR13 ;  /* 0x0000000d00057c82 */ /* 0x000fe20008000000 */
[----:B------:R-:W-:Y:S02]  /*5ef0*/  @UP2 USHF.R.U32.HI UR4, URZ, UR47, UR6 ;  /* 0x0000002fff042299 */ /* 0x000fe40008011606 */
[----:B------:R-:W-:Y:S02]  /*5f00*/  USHF.R.U32.HI UR5, URZ, UR57, UR5 ;  /* 0x00000039ff057299 */ /* 0x000fe40008011605 */
[----:B------:R-:W-:Y:S02]  /*5f10*/  UIMAD UR4, UR39, UR4, URZ ;  /* 0x00000004270472a4 */ /* 0x000fe4000f8e02ff */
[----:B------:R-:W-:Y:S02]  /*5f20*/  USEL UR5, UR37, UR5, !UP1 ;  /* 0x0000000525057287 */ /* 0x000fe4000c800000 */
[----:B------:R-:W-:Y:S01]  /*5f30*/  UISETP.GE.AND UP0, UPT, UR8, UR4, UPT ;  /* 0x000000040800728c */ /* 0x000fe2000bf06270 */
[----:B------:R-:W-:Y:S01]  /*5f40*/  UMOV UR6, UR11 ;  /* 0x0000000b00067c82 */ /* 0x000fe20008000000 */
[----:B------:R-:W-:Y:S02]  /*5f50*/  UIMAD.WIDE.U32 UR10, UR8, UR46, URZ ;  /* 0x0000002e080a72a5 */ /* 0x000fe4000f8e00ff */
[----:B------:R-:W-:Y:S04]  /*5f60*/  @UP2 USHF.R.U32.HI UR9, URZ, UR47, UR6 ;  /* 0x0000002fff092299 */ /* 0x000fe80008011606 */
[----:B------:R-:W-:Y:S01]  /*5f70*/  UIMAD UR6, UR39, UR9, URZ ;  /* 0x00000009270672a4 */ /* 0x000fe2000f8e02ff */
[----:B------:R-:W-:Y:S03]  /*5f80*/  UMOV UR4, UR11 ;  /* 0x0000000b00047c82 */ /* 0x000fe60008000000 */
[----:B------:R-:W-:Y:S02]  /*5f90*/  UISETP.GE.OR UP0, UPT, UR5, UR6, UP0 ;  /* 0x000000060500728c */ /* 0x000fe40008706670 */
[----:B------:R-:W-:Y:S02]  /*5fa0*/  USHF.R.U32.HI UR4, URZ, UR47, UR4 ;  /* 0x0000002fff047299 */ /* 0x000fe40008011604 */
[----:B------:R-:W-:Y:S02]  /*5fb0*/  UIMAD.WIDE.U32 UR6, UR5, UR46, URZ ;  /* 0x0000002e050672a5 */ /* 0x000fe4000f8e00ff */
[----:B------:R-:W-:Y:S02]  /*5fc0*/  USEL UR11, UR8, UR4, !UP2 ;  /* 0x00000004080b7287 */ /* 0x000fe4000d000000 */
[----:B------:R-:W-:Y:S02]  /*5fd0*/  UIADD3 UR6, UPT, UPT, -UR5, URZ, URZ ;  /* 0x000000ff05067290 */ /* 0x000fe4000fffe1ff */
[----:B------:R-:W-:Y:S02]  /*5fe0*/  UIADD3 UR10, UPT, UPT, -UR11, URZ, URZ ;  /* 0x000000ff0b0a7290 */ /* 0x000fe4000fffe1ff */
[----:B------:R-:W-:Y:S02]  /*5ff0*/  UIMAD UR6, UR45, UR6, UR37 ;  /* 0x000000062d0672a4 */ /* 0x000fe4000f8e0225 */
[----:B------:R-:W-:Y:S01]  /*6000*/  UIMAD UR10, UR39, UR10, UR8 ;  /* 0x0000000a270a72a4 */ /* 0x000fe2000f8e0208 */
[----:B------:R-:W-:Y:S01]  /*6010*/  @!UP0 UMOV UR4, UR7 ;  /* 0x0000000700048c82 */ /* 0x000fe20008000000 */
[----:B------:R-:W-:Y:S02]  /*6020*/  UIADD3 UR7, UPT, UPT, -UR8, URZ, URZ ;  /* 0x000000ff08077290 */ /* 0x000fe4000fffe1ff */
[----:B------:R-:W-:Y:S04]  /*6030*/  @!UP0 USHF.R.U32.HI UR4, URZ, UR47, UR4 ;  /* 0x0000002fff048299 */ /* 0x000fe80008011604 */
[----:B------:R-:W-:Y:S04]  /*6040*/  @!UP0 USEL UR4, UR5, UR4, !UP2 ;  /* 0x0000000405048287 */ /* 0x000fe8000d000000 */
[----:B------:R-:W-:Y:S02]  /*6050*/  @!UP0 UIMAD UR9, UR9, UR10, UR4 ;  /* 0x0000000a090982a4 */ /* 0x000fe4000f8e0204 */
[----:B------:R-:W-:Y:S02]  /*6060*/  @!UP0 UIADD3 UR10, UPT, UPT, UR11, -UR4, URZ ;  /* 0x800000040b0a8290 */ /* 0x000fe4000fffe0ff */
[----:B------:R-:W-:Y:S02]  /*6070*/  UIMAD UR4, UR58, UR7, UR36 ;  /* 0x000000073a0472a4 */ /* 0x000fe4000f8e0224 */
[----:B------:R-:W-:Y:S03]  /*6080*/  @!UP0 UIMAD UR8, UR10, UR39, UR5 ;  /* 0x000000270a0882a4 */ /* 0x000fe6000f8e0205 */
[----:B------:R-:W-:Y:S02]  /*6090*/  @!UP0 UMOV UR5, UR9 ;  /* 0x0000000900058c82 */ /* 0x000fe40008000000 */
[----:B------:R-:W-:Y:S02]  /*60a0*/  UIMAD UR37, UR5, UR45, UR6 ;  /* 0x0000002d052572a4 */ /* 0x000fe4000f8e0206 */
[----:B------:R-:W-:Y:S11]  /*60b0*/  UIMAD UR36, UR8, UR58, UR4 ;  /* 0x0000003a082472a4 */ /* 0x000ff6000f8e0204 */
[----:B------:R-:W-:Y:S01]  /*60c0*/  @!UPT UIADD3 URZ, UPT, UPT, URZ, URZ, URZ ;  /* 0x000000fffffff290 */ /* 0x000fe2000fffe0ff */
.L_x_99:
[----:B------:R-:W-:Y:S01]  /*60d0*/  UISETP.NE.AND UP0, UPT, UR38, 0x1, UPT ;  /* 0x000000012600788c */ /* 0x000fe2000bf05270 */
[----:B------:R-:W-:Y:S01]  /*60e0*/  @P0 SHF.R.U32.HI R4, RZ, 0x10, R5 ;  /* 0x00000010ff040819 */ /* 0x000fe20000011605 */
[----:B------:R-:W-:Y:S01]  /*60f0*/  USHF.L.U32 UR41, UR28, 0x6, URZ ;  /* 0x000000061c297899 */ /* 0x000fe200080006ff */
[----:B------:R-:W-:Y:S02]  /*6100*/  R2UR UR11, R104 ;  /* 0x00000000680b72ca */ /* 0x000fe400000e0000 */
[----:B------:R-:W-:Y:S06]  /*6110*/  @P0 R2UR UR11, R4 ;  /* 0x00000000040b02ca */ /* 0x000fec00000e0000 */
[----:B------:R-:W1:Y:S07]  /*6120*/  @!UP0 LDCU.128 UR12, c[0x0][0xb10] ;  /* 0x00016200ff0c87ac */ /* 0x000e6e0008000c00 */
[----:B------:R-:W-:Y:S01]  /*6130*/  IMAD.U32 R104, RZ, RZ, UR11 ;  /* 0x0000000bff687e24 */ /* 0x000fe2000f8e00ff */
[----:B------:R-:W2:Y:S01]  /*6140*/  @!UP0 LDCU UR5, c[0x0][0xb0c] ;  /* 0x00016180ff0587ac */ /* 0x000ea20008000800 */
[----:B------:R-:W3:Y:S01]  /*6150*/  @!UP0 LDCU UR10, c[0x0][0xb20] ;  /* 0x00016400ff0a87ac */ /* 0x000ee20008000800 */
[----:B------:R-:W-:Y:S02]  /*6160*/  UIADD3 UR11, UPT, UPT, UR49, 0x200, URZ ;  /* 0x00000200310b7890 */ /* 0x000fe4000fffe0ff */
[----:B-1----:R-:W-:Y:S02]  /*6170*/  UIMAD.WIDE.U32 UR8, UR37, UR12, URZ ;  /* 0x0000000c250872a5 */ /* 0x002fe4000f8e00ff */
[----:B------:R-:W-:Y:S02]  /*6180*/  UIMAD.WIDE.U32 UR6, UR36, UR15, URZ ;  /* 0x0000000f240672a5 */ /* 0x000fe4000f8e00ff */
[----:B------:R-:W-:Y:S03]  /*6190*/  @!UP0 UISETP.NE.AND UP1, UPT, UR14, 0x1, UPT ;  /* 0x000000010e00888c */ /* 0x000fe6000bf25270 */
[----:B------:R-:W-:Y:S01]  /*61a0*/  @!UP0 UMOV UR4, UR9 ;  /* 0x0000000900048c82 */ /* 0x000fe20008000000 */
[----:B--2---:R-:W-:Y:S02]  /*61b0*/  @!UP0 UISETP.NE.AND UP2, UPT, UR5, 0x1, UPT ;  /* 0x000000010500888c */ /* 0x004fe4000bf45270 */
[----:B------:R-:W-:Y:S01]  /*61c0*/  @!UP0 USHF.R.U32.HI UR4, URZ, UR13, UR4 ;  /* 0x0000000dff048299 */ /* 0x000fe20008011604 */
[----:B------:R-:W-:Y:S02]  /*61d0*/  @!UP0 UMOV UR6, UR7 ;  /* 0x0000000700068c82 */ /* 0x000fe40008000000 */
[----:B---3--:R-:W-:Y:S02]  /*61e0*/  @!UP0 USHF.R.U32.HI UR6, URZ, UR10, UR6 ;  /* 0x0000000aff068299 */ /* 0x008fe40008011606 */
[----:B------:R-:W-:Y:S02]  /*61f0*/  @!UP0 USEL UR7, UR37, UR4, !UP2 ;  /* 0x0000000425078287 */ /* 0x000fe4000d000000 */
[----:B------:R-:W-:Y:S04]  /*6200*/  @!UP0 USEL UR6, UR36, UR6, !UP1 ;  /* 0x0000000624068287 */ /* 0x000fe8000c800000 */
[----:B------:R-:W-:Y:S02]  /*6210*/  @!UP0 UIADD3 UR4, UPT, UPT, -UR7, UR6, URZ ;  /* 0x0000000607048290 */ /* 0x000fe4000fffe1ff */
[----:B------:R-:W-:Y:S02]  /*6220*/  @!UP0 UIADD3 UR6, UPT, UPT, UR7, -UR6, URZ ;  /* 0x8000000607068290 */ /* 0x000fe4000fffe0ff */
[----:B------:R-:W-:Y:S02]  /*6230*/  @!UP0 UIMAD UR37, UR4, UR5, UR37 ;  /* 0x00000005042582a4 */ /* 0x000fe4000f8e0225 */
[----:B------:R-:W-:Y:S02]  /*6240*/  @!UP0 UIMAD UR36, UR6, UR14, UR36 ;  /* 0x0000000e062482a4 */ /* 0x000fe4000f8e0224 */
[----:B------:R-:W-:Y:S09]  /*6250*/  ULOP3.LUT UP0, URZ, UR11, 0x1b0, URZ, 0xc0, !UPT ;  /* 0x000001b00bff7892 */ /* 0x000ff2000f80c0ff */
[----:B------:R-:W-:Y:S05]  /*6260*/  BRA.U !UP0, `(.L_x_100) ;  /* 0x00000001087c7547 */ /* 0x000fea000b800000 */
[----:B------:R-:W1:Y:S01]  /*6270*/  LDCU.64 UR8, c[0x4][0x80] ;  /* 0x01001000ff0877ac */ /* 0x000e620008000a00 */
[----:B------:R-:W-:Y:S01]  /*6280*/  MOV R16, 0x0 ;  /* 0x0000000000107802 */ /* 0x000fe20000000f00 */
[----:B------:R-:W-:Y:S02]  /*6290*/  HFMA2 R12, -RZ, RZ, 0, 5.9604644775390625e-08 ;  /* 0x00000001ff0c7431 */ /* 0x000fe400000001ff */
[----:B------:R-:W-:Y:S01]  /*62a0*/  IMAD.MOV.U32 R8, RZ, RZ, 0x70 ;  /* 0x00000070ff087424 */ /* 0x000fe200078e00ff */
[----:B------:R2:W3:Y:S01]  /*62b0*/  LDC.64 R14, c[0x4][R16] ;  /* 0x01000000100e7b82 */ /* 0x0004e20000000a00 */
[----:B------:R-:W4:Y:S01]  /*62c0*/  LDCU.64 UR6, c[0x4][0x88] ;  /* 0x01001100ff0677ac */ /* 0x000f220008000a00 */
[----:B------:R-:W-:Y:S01]  /*62d0*/  IMAD.MOV.U32 R13, RZ, RZ, RZ ;  /* 0x000000ffff0d7224 */ /* 0x000fe200078e00ff */
[----:B------:R-:W2:Y:S01]  /*62e0*/  LDCU.64 UR4, c[0x4][0x8] ;  /* 0x01000100ff0477ac */ /* 0x000ea20008000a00 */
[----:B-1----:R-:W-:Y:S01]  /*62f0*/  MOV R5, UR9 ;  /* 0x0000000900057c02 */ /* 0x002fe20008000f00 */
[----:B------:R-:W-:Y:S01]  /*6300*/  IMAD.U32 R4, RZ, RZ, UR8 ;  /* 0x00000008ff047e24 */ /* 0x000fe2000f8e00ff */
[----:B----4-:R-:W-:Y:S01]  /*6310*/  MOV R7, UR7 ;  /* 0x0000000700077c02 */ /* 0x010fe20008000f00 */
[----:B------:R-:W-:Y:S01]  /*6320*/  IMAD.U32 R6, RZ, RZ, UR6 ;  /* 0x00000006ff067e24 */ /* 0x000fe2000f8e00ff */
[----:B--2---:R-:W-:Y:S01]  /*6330*/  MOV R11, UR5 ;  /* 0x00000005000b7c02 */ /* 0x004fe20008000f00 */
[----:B------:R-:W-:Y:S02]  /*6340*/  IMAD.U32 R10, RZ, RZ, UR4 ;  /* 0x00000004ff0a7e24 */ /* 0x000fe4000f8e00ff */
[----:B------:R-:W-:Y:S07]  /*6350*/  LEPC R20, `(.L_x_101) ;  /* 0x000000001014794e */ /* 0x000fee0000000000 */
[----:B---3-5:R-:W-:Y:S05]  /*6360*/  CALL.ABS.NOINC R14 ;  /* 0x000000000e007343 */ /* 0x028fea0003c00000 */
.L_x_101:
[----:B------:R-:W1:Y:S01]  /*6370*/  LDCU.64 UR8, c[0x4][0x80] ;  /* 0x01001000ff0877ac */ /* 0x000e620008000a00 */
[----:B------:R-:W2:Y:S01]  /*6380*/  LDC.64 R16, c[0x4][R16] ;  /* 0x0100000010107b82 */ /* 0x000ea20000000a00 */
[----:B------:R-:W-:Y:S02]  /*6390*/  HFMA2 R12, -RZ, RZ, 0, 5.9604644775390625e-08 ;  /* 0x00000001ff0c7431 */ /* 0x000fe400000001ff */
[----:B------:R-:W-:Y:S02]  /*63a0*/  IMAD.MOV.U32 R8, RZ, RZ, 0x70 ;  /* 0x00000070ff087424 */ /* 0x000fe400078e00ff */
[----:B------:R-:W-:Y:S01]  /*63b0*/  IMAD.MOV.U32 R13, RZ, RZ, RZ ;  /* 0x000000ffff0d7224 */ /* 0x000fe200078e00ff */
[----:B------:R-:W3:Y:S01]  /*63c0*/  LDCU.64 UR6, c[0x4][0x88] ;  /* 0x01001100ff0677ac */ /* 0x000ee20008000a00 */
[----:B------:R-:W4:Y:S01]  /*63d0*/  LDCU.64 UR4, c[0x4][0x8] ;  /* 0x01000100ff0477ac */ /* 0x000f220008000a00 */
[----:B-1----:R-:W-:Y:S02]  /*63e0*/  MOV R4, UR8 ;  /* 0x0000000800047c02 */ /* 0x002fe40008000f00 */
[----:B------:R-:W-:Y:S02]  /*63f0*/  MOV R5, UR9 ;  /* 0x0000000900057c02 */ /* 0x000fe40008000f00 */
[----:B---3--:R-:W-:Y:S01]  /*6400*/  MOV R7, UR7 ;  /* 0x0000000700077c02 */ /* 0x008fe20008000f00 */
[----:B------:R-:W-:Y:S01]  /*6410*/  IMAD.U32 R6, RZ, RZ, UR6 ;  /* 0x00000006ff067e24 */ /* 0x000fe2000f8e00ff */
[----:B----4-:R-:W-:Y:S01]  /*6420*/  MOV R11, UR5 ;  /* 0x00000005000b7c02 */ /* 0x010fe20008000f00 */
[----:B------:R-:W-:Y:S02]  /*6430*/  IMAD.U32 R10, RZ, RZ, UR4 ;  /* 0x00000004ff0a7e24 */ /* 0x000fe4000f8e00ff */
[----:B------:R-:W-:Y:S07]  /*6440*/  LEPC R20, `(.L_x_100) ;  /* 0x000000001014794e */ /* 0x000fee0000000000 */
[----:B--2---:R-:W-:Y:S05]  /*6450*/  CALL.ABS.NOINC R16 ;  /* 0x0000000010007343 */ /* 0x004fea0003c00000 */
.L_x_100:
[----:B------:R-:W-:Y:S02]  /*6460*/  R2UR UR6, R95 ;  /* 0x000000005f0672ca */ /* 0x000fe400000e0000 */
[----:B------:R-:W-:Y:S02]  /*6470*/  R2UR UR5, R90 ;  /* 0x000000005a0572ca */ /* 0x000fe400000e0000 */
[----:B------:R-:W-:Y:S02]  /*6480*/  R2UR UR4, R89 ;  /* 0x00000000590472ca */ /* 0x000fe400000e0000 */
[----:B------:R-:W-:Y:S02]  /*6490*/  ISETP.NE.U32.AND P4, PT, R78, RZ, PT ;  /* 0x000000ff4e00720c */ /* 0x000fe40003f85070 */
[----:B------:R-:W-:Y:S02]  /*64a0*/  ISETP.NE.U32.AND P2, PT, RZ, UR60, PT ;  /* 0x0000003cff007c0c */ /* 0x000fe4000bf45070 */
[----:B------:R-:W-:Y:S02]  /*64b0*/  ISETP.NE.AND.EX P4, PT, R79, RZ, PT, P4 ;  /* 0x000000ff4f00720c */ /* 0x000fe40003f85340 */
[----:B------:R-:W-:Y:S01]  /*64c0*/  ISETP.NE.AND.EX P2, PT, RZ, UR61, PT, P2 ;  /* 0x0000003dff007c0c */ /* 0x000fe2000bf45320 */
[----:B------:R-:W-:Y:S02]  /*64d0*/  UISETP.NE.AND UP2, UPT, UR6, URZ, UPT ;  /* 0x000000ff0600728c */ /* 0x000fe4000bf45270 */
[----:B------:R-:W-:Y:S04]  /*64e0*/  UISETP.NE.U32.AND UP0, UPT, UR5, URZ, UPT ;  /* 0x000000ff0500728c */ /* 0x000fe8000bf05070 */
[----:B------:R-:W-:Y:S01]  /*64f0*/  UISETP.NE.AND.EX UP1, UPT, UR4, URZ, UPT, UP0 ;  /* 0x000000ff0400728c */ /* 0x000fe2000bf25300 */
[----:B------:R-:W-:Y:S01]  /*6500*/  PLOP3.LUT P1, PT, PT, PT, UP2, 0x80, 0x8 ;  /* 0x000000000008781c */ /* 0x000fe20003f2f028 */
[----:B------:R-:W-:Y:S03]  /*6510*/  UPLOP3.LUT UP0, UPT, UPT, UPT, UPT, 0x40, 0x4 ;  /* 0x000000000004789c */ /* 0x000fe60003f0e870 */
[----:B------:R-:W-:Y:S06]  /*6520*/  @UP2 UPLOP3.LUT UP0, UPT, UPT, UPT, UP1, 0x80, 0x8 ;  /* 0x000000000008289c */ /* 0x000fec0003f0f010 */
[----:B------:R-:W-:Y:S01]  /*6530*/  PLOP3.LUT P0, PT, PT, PT, UP0, 0x80, 0x8 ;  /* 0x000000000008781c */ /* 0x000fe20003f0f008 */
[----:B------:R-:W-:Y:S01]  /*6540*/  @!UPT UIADD3 URZ, UPT, UPT, URZ, URZ, URZ ;  /* 0x000000fffffff290 */ /* 0x000fe2000fffe0ff */
[----:B------:R-:W-:Y:S11]  /*6550*/  BRA.U !UP1, `(.L_x_102) ;  /* 0x0000000109407547 */ /* 0x000ff6000b800000 */
[----:B------:R-:W-:Y:S01]  /*6560*/  UISETP.NE.U32.AND UP0, UPT, UR60, URZ, UPT ;  /* 0x000000ff3c00728c */ /* 0x000fe2000bf05070 */
[----:B------:R-:W-:Y:S01]  /*6570*/  R2UR UR6, R90 ;  /* 0x000000005a0672ca */ /* 0x000fe200000e0000 */
[----:B------:R-:W1:Y:S01]  /*6580*/  LDCU.64 UR8, c[0x0][0x358] ;  /* 0x00006b00ff0877ac */ /* 0x000e620008000a00 */
[----:B------:R-:W-:Y:S02]  /*6590*/  HFMA2 R87, -RZ, RZ, 0, 5.9604644775390625e-08 ;  /* 0x00000001ff577431 */ /* 0x000fe400000001ff */
[----:B------:R-:W-:Y:S01]  /*65a0*/  IMAD.MOV.U32 R0, RZ, RZ, 0x1 ;  /* 0x00000001ff007424 */ /* 0x000fe200078e00ff */
[----:B------:R-:W-:Y:S06]  /*65b0*/  UISETP.NE.AND.EX UP0, UPT, UR61, URZ, UPT, UP0 ;  /* 0x000000ff3d00728c */ /* 0x000fec000bf05300 */
[----:B------:R-:W-:Y:S05]  /*65c0*/  PLOP3.LUT P3, PT, PT, PT, UP0, 0x80, 0x8 ;  /* 0x000000000008781c */ /* 0x000fea0003f6f008 */
[----:B------:R-:W2:Y:S01]  /*65d0*/  @UP0 LDCU.64 UR4, c[0x0][0x888] ;  /* 0x00011100ff0407ac */ /* 0x000ea20008000a00 */
[----:B------:R-:W-:Y:S07]  /*65e0*/  @UP0 UIMAD UR6, UR53, UR6, URZ ;  /* 0x00000006350602a4 */ /* 0x000fee000f8e02ff */
[----:B------:R-:W-:Y:S01]  /*65f0*/  @!P3 PRMT R87, R0, 0x7610, R87 ;  /* 0x000076100057b816 */ /* 0x000fe20000000057 */
[----:B--2---:R-:W-:Y:S06]  /*6600*/  @UP0 UIMAD.WIDE UR4, UR6, 0x4, UR4 ;  /* 0x00000004060408a5 */ /* 0x004fec000f8e0204 */
[----:B------:R-:W-:Y:S02]  /*6610*/  IMAD.U32 R4, RZ, RZ, UR4 ;  /* 0x00000004ff047e24 */ /* 0x000fe4000f8e00ff */
[----:B------:R-:W-:Y:S03]  /*6620*/  IMAD.U32 R5, RZ, RZ, UR5 ;  /* 0x00000005ff057e24 */ /* 0x000fe6000f8e00ff */
[----:B------:R-:W2:Y:S02]  /*6630*/  @!UP0 LDCU UR4, c[0x0][0x880] ;  /* 0x00011000ff0487ac */ /* 0x000ea40008000800 */
[----:B-1---5:R1:W5:Y:S02]  /*6640*/  @P3 LDG.E R41, desc[UR8][R4.64] ;  /* 0x0000000804293981 */ /* 0x022364000c1e1900 */
[----:B-12---:R-:W-:Y:S02]  /*6650*/  @!P3 MOV R41, UR4 ;  /* 0x000000040029bc02 */ /* 0x006fe40008000f00 */
.L_x_102:
[----:B------:R-:W-:Y:S05]  /*6660*/  @!P4 BRA `(.L_x_103) ;  /* 0x000000000024c947 */ /* 0x000fea0003800000 */
[----:B------:R-:W-:Y:S01]  /*6670*/  ISETP.NE.U32.AND P3, PT, R76, RZ, PT ;  /* 0x000000ff4c00720c */ /* 0x000fe20003f65070 */
[----:B------:R-:W1:Y:S03]  /*6680*/  LDCU.64 UR4, c[0x0][0x358] ;  /* 0x00006b00ff0477ac */ /* 0x000e660008000a00 */
[----:B------:R-:W-:Y:S11]  /*6690*/  ISETP.NE.AND.EX P3, PT, R77, RZ, PT, P3 ;  /* 0x000000ff4d00720c */ /* 0x000ff60003f65330 */
[----:B------:R-:W-:Y:S02]  /*66a0*/  @!UPT UIADD3 URZ, UPT, UPT, URZ, URZ, URZ ;  /* 0x000000fffffff290 */ /* 0x000fe4000fffe0ff */
[----:B------:R-:W2:Y:S01]  /*66b0*/  @P3 LDC.64 R4, c[0x0][0x8a8] ;  /* 0x00022a00ff043b82 */ /* 0x000ea20000000a00 */
[----:B------:R-:W-:Y:S04]  /*66c0*/  @P3 IMAD R0, R78, UR53, RZ ;  /* 0x000000354e003c24 */ /* 0x000fe8000f8e02ff */
[----:B--2---:R-:W-:Y:S05]  /*66d0*/  @P3 IMAD.WIDE R4, R0, 0x4, R4 ;  /* 0x0000000400043825 */ /* 0x004fea00078e0204 */
[----:B-1---5:R1:W5:Y:S02]  /*66e0*/  @P3 LDG.E R38, desc[UR4][R4.64] ;  /* 0x0000000404263981 */ /* 0x022364000c1e1900 */
[----:B-1----:R-:W2:Y:S02]  /*66f0*/  @!P3 LDC R38, c[0x0][0x8a0] ;  /* 0x00022800ff26bb82 */ /* 0x002ea40000000800 */
.L_x_103:
[----:B-----5:R-:W-:Y:S01]  /*6700*/  FSETP.NEU.AND P4, PT, R41, RZ, PT ;  /* 0x000000ff2900720b */ /* 0x020fe20003f8d000 */
[----:B------:R-:W1:Y:S01]  /*6710*/  LDCU.128 UR8, c[0x0][0xa80] ;  /* 0x00015000ff0877ac */ /* 0x000e620008000c00 */
[----:B------:R-:W-:Y:S01]  /*6720*/  SEL R5, RZ, 0xffffffff, P2 ;  /* 0xffffffffff057807 */ /* 0x000fe20001000000 */
[----:B------:R-:W-:Y:S01]  /*6730*/  IMAD.U32 R114, RZ, RZ, UR50 ;  /* 0x00000032ff727e24 */ /* 0x000fe2000f8e00ff */
[----:B------:R-:W-:Y:S01]  /*6740*/  @P1 LOP3.LUT P2, RZ, R87, 0xff, RZ, 0xc0, !PT ;  /* 0x000000ff57ff1812 */ /* 0x000fe2000784c0ff */
[----:B------:R-:W-:Y:S01]  /*6750*/  IMAD.SHL.U32 R101, R97, 0x10, RZ ;  /* 0x0000001061657824 */ /* 0x000fe200078e00ff */
[----:B------:R-:W-:Y:S01]  /*6760*/  @P1 SEL R4, RZ, 0xffffffff, P4 ;  /* 0xffffffffff041807 */ /* 0x000fe20002000000 */
[----:B------:R-:W-:Y:S01]  /*6770*/  IMAD.SHL.U32 R114, R114, 0x2000, RZ ;  /* 0x0000200072727824 */ /* 0x000fe200078e00ff */
[----:B------:R-:W-:Y:S01]  /*6780*/  LEA R108, R36, UR49, 0x3 ;  /* 0x00000031246c7c11 */ /* 0x000fe2000f8e18ff */
[----:B------:R-:W-:Y:S01]  /*6790*/  ULOP3.LUT UR4, UR55, 0x1, URZ, 0x3c, !UPT ;  /* 0x0000000137047892 */ /* 0x000fe2000f8e3cff */
[----:B------:R-:W-:Y:S01]  /*67a0*/  @P0 SEL R4, R5, R4, !P2 ;  /* 0x0000000405040207 */ /* 0x000fe20005000000 */
[----:B------:R-:W-:Y:S01]  /*67b0*/  USHF.L.U32 UR12, UR52, 0x7, URZ ;  /* 0x00000007340c7899 */ /* 0x000fe200080006ff */
[----:B------:R-:W-:Y:S01]  /*67c0*/  SHF.L.U32 R3, R85, 0x1f, RZ ;  /* 0x0000001f55037819 */ /* 0x000fe200000006ff */
[----:B------:R-:W-:Y:S01]  /*67d0*/  IMAD.IADD R112, R99, 0x1, R114 ;  /* 0x0000000163707824 */ /* 0x000fe200078e0272 */
[----:B------:R-:W-:Y:S01]  /*67e0*/  @P1 LOP3.LUT R4, R4, 0x1, RZ, 0xc0, !PT ;  /* 0x0000000104041812 */ /* 0x000fe200078ec0ff */
[----:B------:R-:W-:Y:S01]  /*67f0*/  IMAD.U32 R46, RZ, RZ, UR4 ;  /* 0x00000004ff2e7e24 */ /* 0x000fe2000f8e00ff */
[----:B------:R-:W-:Y:S01]  /*6800*/  R2UR UR6, R92 ;  /* 0x000000005c0672ca */ /* 0x000fe200000e0000 */
[----:B------:R-:W-:Y:S01]  /*6810*/  IMAD.U32 R107, RZ, RZ, UR12 ;  /* 0x0000000cff6b7e24 */ /* 0x000fe2000f8e00ff */
[----:B------:R-:W-:Y:S01]  /*6820*/  ISETP.NE.U32.OR P6, PT, R4, 0x1, !P1 ;  /* 0x000000010400780c */ /* 0x000fe20004fc5470 */
[----:B------:R-:W-:Y:S01]  /*6830*/  IMAD.U32 R4, RZ, RZ, UR50 ;  /* 0x00000032ff047e24 */ /* 0x000fe2000f8e00ff */
[----:B-1----:R-:W-:Y:S01]  /*6840*/  UIMAD.WIDE.U32 UR4, UR12, UR9, URZ ;  /* 0x000000090c0472a5 */ /* 0x002fe2000f8e00ff */
[----:B------:R-:W-:Y:S01]  /*6850*/  R2UR UR13, R91 ;  /* 0x000000005b0d72ca */ /* 0x000fe200000e0000 */
[----:B------:R-:W-:Y:S01]  /*6860*/  UISETP.NE.AND UP0, UPT, UR8, 0x1, UPT ;  /* 0x000000010800788c */ /* 0x000fe2000bf05270 */
[----:B------:R-:W-:Y:S01]  /*6870*/  PLOP3.LUT P3, PT, PT, PT, UP1, 0x80, 0x8 ;  /* 0x000000000008781c */ /* 0x000fe20003f6f018 */
[----:B------:R-:W-:Y:S01]  /*6880*/  IMAD.SHL.U32 R100, R96, 0x10, RZ ;  /* 0x0000001060647824 */ /* 0x000fe200078e00ff */
[----:B------:R-:W-:Y:S01]  /*6890*/  LEA R0, R4, UR49, 0x3 ;  /* 0x0000003104007c11 */ /* 0x000fe2000f8e18ff */
[----:B------:R-:W-:Y:S01]  /*68a0*/  IMAD.IADD R103, R112, 0x1, R101 ;  /* 0x0000000170677824 */ /* 0x000fe200078e0265 */
[----:B------:R-:W-:Y:S01]  /*68b0*/  UMOV UR4, UR5 ;  /* 0x0000000500047c82 */ /* 0x000fe20008000000 */
[----:B------:R-:W-:Y:S01]  /*68c0*/  LOP3.LUT P5, R109, R87, 0xff, RZ, 0xc0, !PT ;  /* 0x000000ff576d7812 */ /* 0x000fe200078ac0ff */
[----:B------:R-:W-:Y:S01]  /*68d0*/  USHF.R.U32.HI UR4, URZ, UR10, UR4 ;  /* 0x0000000aff047299 */ /* 0x000fe20008011604 */
[----:B------:R-:W-:Y:S01]  /*68e0*/  SEL R4, RZ, 0xffffffff, P4 ;  /* 0xffffffffff047807 */ /* 0x000fe20002000000 */
[----:B------:R-:W-:Y:S01]  /*68f0*/  BSSY B1, `(.L_x_104) ;  /* 0x000003f000017945 */ /* 0x000fe20003800000 */
[----:B------:R-:W-:Y:S01]  /*6900*/  @P6 SHF.L.U32 R7, R46, 0x1f, RZ ;  /* 0x0000001f2e076819 */ /* 0x000fe200000006ff */
[----:B------:R-:W-:Y:S01]  /*6910*/  USEL UR4, UR12, UR4, !UP0 ;  /* 0x000000040c047287 */ /* 0x000fe2000c000000 */
[----:B------:R-:W-:Y:S01]  /*6920*/  IMAD.MOV.U32 R113, RZ, RZ, 0x1 ;  /* 0x00000001ff717424 */ /* 0x000fe200078e00ff */
[----:B------:R-:W-:Y:S01]  /*6930*/  UISETP.NE.AND UP0, UPT, UR11, 0x1, UPT ;  /* 0x000000010b00788c */ /* 0x000fe2000bf05270 */
[----:B------:R-:W1:Y:S01]  /*6940*/  @P6 SYNCS.PHASECHK.TRANS64.TRYWAIT P1, [R0+URZ+0xa0], R7 ;  /* 0x0000a007000065a7 */ /* 0x000e6200080211ff */
[----:B------:R-:W-:Y:S01]  /*6950*/  IMAD.IADD R39, R37, 0x1, R2 ;  /* 0x0000000125277824 */ /* 0x000fe200078e0202 */
[----:B------:R-:W-:Y:S01]  /*6960*/  UIMAD.WIDE.U32 UR6, UR4, UR6, URZ ;  /* 0x00000006040672a5 */ /* 0x000fe2000f8e00ff */
[----:B------:R-:W-:Y:S01]  /*6970*/  IMAD.U32 R106, RZ, RZ, UR4 ;  /* 0x00000004ff6a7e24 */ /* 0x000fe2000f8e00ff */
[----:B------:R-:W-:Y:S01]  /*6980*/  @P3 SEL R4, R5, R4, !P5 ;  /* 0x0000000405043207 */ /* 0x000fe20006800000 */
[----:B------:R-:W-:Y:S01]  /*6990*/  IMAD R8, RZ, RZ, -UR4 ;  /* 0x80000004ff087e24 */ /* 0x000fe2000f8e02ff */
[----:B------:R-:W-:Y:S01]  /*69a0*/  PLOP3.LUT P2, PT, PT, PT, UP0, 0x80, 0x8 ;  /* 0x000000000008781c */ /* 0x000fe20003f4f008 */
[----:B------:R-:W-:Y:S01]  /*69b0*/  IMAD.U32 R105, RZ, RZ, UR4 ;  /* 0x00000004ff697e24 */ /* 0x000fe2000f8e00ff */
[----:B------:R-:W-:Y:S01]  /*69c0*/  LOP3.LUT R4, R4, 0x1, RZ, 0xc0, !PT ;  /* 0x0000000104047812 */ /* 0x000fe200078ec0ff */
[----:B------:R-:W-:Y:S01]  /*69d0*/  UMOV UR5, UR7 ;  /* 0x0000000700057c82 */ /* 0x000fe20008000000 */
[----:B------:R-:W-:Y:S01]  /*69e0*/  IMAD R107, R8, UR8, R107 ;  /* 0x00000008086b7c24 */ /* 0x000fe2000f8e026b */
[----:B------:R-:W-:Y:S01]  /*69f0*/  USHF.R.U32.HI UR5, URZ, UR13, UR5 ;  /* 0x0000000dff057299 */ /* 0x000fe20008011605 */
[----:B------:R-:W-:Y:S01]  /*6a00*/  P2R R111, PR, RZ, 0x40 ;  /* 0x00000040ff6f7803 */ /* 0x000fe20000000000 */
[----:B------:R-:W-:Y:S01]  /*6a10*/  IMAD.U32 R116, RZ, RZ, UR50 ;  /* 0x00000032ff747e24 */ /* 0x000fe2000f8e00ff */
[----:B------:R-:W-:Y:S02]  /*6a20*/  CS2R R74, SRZ ;  /* 0x00000000004a7805 */ /* 0x000fe4000001ff00 */
[----:B------:R-:W-:Y:S01]  /*6a30*/  CS2R R72, SRZ ;  /* 0x0000000000487805 */ /* 0x000fe2000001ff00 */
[----:B------:R3:W4:Y:S01]  /*6a40*/  SYNCS.PHASECHK.TRANS64.TRYWAIT P0, [R108+URZ+0xf0], R3 ;  /* 0x0000f0036c0075a7 */ /* 0x00072200080011ff */
[----:B------:R-:W-:Y:S01]  /*6a50*/  SEL R106, R106, UR5, !P2 ;  /* 0x000000056a6a7c07 */ /* 0x000fe2000d000000 */
[----:B------:R-:W-:Y:S01]  /*6a60*/  IMAD.IADD R102, R112, 0x1, R100 ;  /* 0x0000000170667824 */ /* 0x000fe200078e0264 */
[----:B------:R-:W-:Y:S01]  /*6a70*/  ISETP.NE.U32.AND P2, PT, R4, 0x1, PT ;  /* 0x000000010400780c */ /* 0x000fe20003f45070 */
[----:B------:R-:W-:Y:S01]  /*6a80*/  IMAD.IADD R47, R98, 0x1, R103 ;  /* 0x00000001622f7824 */ /* 0x000fe200078e0267 */
[----:B------:R-:W-:Y:S01]  /*6a90*/  CS2R R66, SRZ ;  /* 0x0000000000427805 */ /* 0x000fe2000001ff00 */
[----:B------:R-:W-:Y:S01]  /*6aa0*/  IMAD.MOV R6, RZ, RZ, -R106 ;  /* 0x000000ffff067224 */ /* 0x000fe200078e0a6a */
[----:B------:R-:W-:Y:S02]  /*6ab0*/  P2R R115, PR, RZ, 0x4 ;  /* 0x00000004ff737803 */ /* 0x000fe40000000000 */
[----:B------:R-:W-:Y:S02]  /*6ac0*/  CS2R R64, SRZ ;  /* 0x0000000000407805 */ /* 0x000fe4000001ff00 */
[----:B------:R-:W-:Y:S01]  /*6ad0*/  CS2R R58, SRZ ;  /* 0x00000000003a7805 */ /* 0x000fe2000001ff00 */
[----:B------:R-:W-:Y:S01]  /*6ae0*/  IMAD R105, R6, UR11, R105 ;  /* 0x0000000b06697c24 */ /* 0x000fe2000f8e0269 */
[----:B------:R-:W-:Y:S02]  /*6af0*/  CS2R R56, SRZ ;  /* 0x0000000000387805 */ /* 0x000fe4000001ff00 */
[----:B------:R-:W-:Y:S02]  /*6b00*/  CS2R R50, SRZ ;  /* 0x0000000000327805 */ /* 0x000fe4000001ff00 */
[----:B------:R-:W-:Y:S02]  /*6b10*/  CS2R R48, SRZ ;  /* 0x0000000000307805 */ /* 0x000fe4000001ff00 */
[----:B-1----:R-:W-:Y:S01]  /*6b20*/  @P6 SEL R113, RZ, 0x1, !P1 ;  /* 0x00000001ff716807 */ /* 0x002fe20004800000 */
[----:B---3--:R-:W-:Y:S06]  /*6b30*/  @!P6 BRA `(.L_x_105) ;  /* 0x000000000068e947 */ /* 0x008fec0003800000 */
[----:B------:R-:W-:Y:S01]  /*6b40*/  ISETP.NE.AND P1, PT, R113, RZ, PT ;  /* 0x000000ff7100720c */ /* 0x000fe20003f25270 */
[----:B------:R-:W-:Y:S01]  /*6b50*/  BSSY B0, `(.L_x_106) ;  /* 0x000000d000007945 */ /* 0x000fe20003800000 */
[----:B------:R-:W-:Y:S02]  /*6b60*/  CS2R R50, SRZ ;  /* 0x0000000000327805 */ /* 0x000fe4000001ff00 */
[----:B------:R-:W-:Y:S02]  /*6b70*/  CS2R R48, SRZ ;  /* 0x0000000000307805 */ /* 0x000fe4000001ff00 */
[----:B------:R-:W-:Y:S02]  /*6b80*/  CS2R R58, SRZ ;  /* 0x00000000003a7805 */ /* 0x000fe4000001ff00 */
[----:B------:R-:W-:Y:S02]  /*6b90*/  CS2R R56, SRZ ;  /* 0x0000000000387805 */ /* 0x000fe4000001ff00 */
[----:B------:R-:W-:Y:S02]  /*6ba0*/  CS2R R66, SRZ ;  /* 0x0000000000427805 */ /* 0x000fe4000001ff00 */
[----:B------:R-:W-:Y:S02]  /*6bb0*/  CS2R R64, SRZ ;  /* 0x0000000000407805 */ /* 0x000fe4000001ff00 */
[----:B------:R-:W-:Y:S02]  /*6bc0*/  CS2R R74, SRZ ;  /* 0x00000000004a7805 */ /* 0x000fe4000001ff00 */
[----:B------:R-:W-:Y:S01]  /*6bd0*/  CS2R R72, SRZ ;  /* 0x0000000000487805 */ /* 0x000fe2000001ff00 */
[----:B------:R-:W-:Y:S06]  /*6be0*/  @P1 BRA `(.L_x_107) ;  /* 0x00000000000c1947 */ /* 0x000fec0003800000 */
[----:B------:R-:W-:Y:S04]  /*6bf0*/  SHF.L.U32 R5, R46, 0x1f, RZ ;  /* 0x0000001f2e057819 */ /* 0x000fe800000006ff */
[----:B------:R-:W1:Y:S02]  /*6c00*/  SYNCS.PHASECHK.TRANS64.TRYWAIT P1, [R0+URZ+0xa0], R5 ;  /* 0x0000a005000075a7 */ /* 0x000e6400080211ff */
[----:B-1----:R-:W-:Y:S05]  /*6c10*/  @!P1 BRA `(.L_x_108) ;  /* 0x0000002400e49947 */ /* 0x002fea0003800000 */
.L_x_107:
[----:B------:R-:W-:Y:S05]  /*6c20*/  BSYNC B0 ;  /* 0x0000000000007941 */ /* 0x000fea0003800000 */
.L_x_106:
[----:B------:R-:W-:Y:S01]  /*6c30*/  ISETP.NE.AND P1, PT, R115, RZ, PT ;  /* 0x000000ff7300720c */ /* 0x000fe20003f25270 */
[----:B------:R-:W-:Y:S04]  /*6c40*/  UIADD3 UR4, UPT, UPT, UR50, 0x1, URZ ;  /* 0x0000000132047890 */ /* 0x000fe8000fffe0ff */
[----:B------:R-:W-:Y:S04]  /*6c50*/  UISETP.NE.AND UP0, UPT, UR4, 0x3, UPT ;  /* 0x000000030400788c */ /* 0x000fe8000bf05270 */
[----:B------:R-:W-:Y:S02]  /*6c60*/  USEL UR5, URZ, 0x1, UP0 ;  /* 0x00000001ff057887 */ /* 0x000fe40008000000 */
[----:B------:R-:W-:Y:S02]  /*6c70*/  USEL UR4, UR4, URZ, UP0 ;  /* 0x000000ff04047287 */ /* 0x000fe40008000000 */
[----:B------:R3:W1:Y:S02]  /*6c80*/  @P1 LDS.128 R48, [R112] ;  /* 0x0000000070301984 */ /* 0x0006640000000c00 */
[----:B------:R-:W-:Y:S02]  /*6c90*/  LOP3.LUT R46, R46, UR5, RZ, 0x3c, !PT ;  /* 0x000000052e2e7c12 */ /* 0x000fe4000f8e3cff */
[----:B------:R3:W1:Y:S01]  /*6ca0*/  @P1 LDS.128 R56, [R103+0x10] ;  /* 0x0000100067381984 */ /* 0x0006620000000c00 */
[----:B------:R-:W-:Y:S03]  /*6cb0*/  IMAD.U32 R116, RZ, RZ, UR4 ;  /* 0x00000004ff747e24 */ /* 0x000fe6000f8e00ff */
[----:B------:R3:W1:Y:S04]  /*6cc0*/  @P1 LDS.128 R64, [R102+0x20] ;  /* 0x0000200066401984 */ /* 0x0006680000000c00 */
[----:B------:R3:W1:Y:S02]  /*6cd0*/  @P1 LDS.128 R72, [R47+0x10] ;  /* 0x000010002f481984 */ /* 0x0006640000000c00 */
.L_x_105:
[----:B------:R-:W-:Y:S05]  /*6ce0*/  BSYNC B1 ;  /* 0x0000000000017941 */ /* 0x000fea0003800000 */
.L_x_104:
[----:B-1----:R-:W-:Y:S04]  /*6cf0*/  SHF.R.U32.HI R5, RZ, 0x15, R39 ;  /* 0x00000015ff057819 */ /* 0x002fe80000011627 */
[----:B------:R-:W-:Y:S01]  /*6d00*/  LOP3.LUT P1, RZ, R5, 0x3, R88, 0x48, !PT ;  /* 0x0000000305ff7812 */ /* 0x000fe20007824858 */
[----:B------:R-:W-:Y:S01]  /*6d10*/  @!UPT UIADD3 URZ, UPT, UPT, URZ, URZ, URZ ;  /* 0x000000fffffff290 */ /* 0x000fe2000fffe0ff */
[----:B----4-:R-:W-:Y:S11]  /*6d20*/  @P0 BRA `(.L_x_109) ;  /* 0x0000000000080947 */ /* 0x010ff60003800000 */
[----:B------:R-:W1:Y:S02]  /*6d30*/  SYNCS.PHASECHK.TRANS64.TRYWAIT P0, [R108+URZ+0xf0], R3 ;  /* 0x0000f0036c0075a7 */ /* 0x000e6400080011ff */
[----:B-1----:R-:W-:Y:S05]  /*6d40*/  @!P0 BRA `(.L_x_110) ;  /* 0x0000002400ac8947 */ /* 0x002fea0003800000 */
.L_x_109:
[----:B------:R-:W-:Y:S05]  /*6d50*/  @!P1 BRA `(.L_x_111) ;  /* 0x0000000000409947 */ /* 0x000fea0003800000 */
[----:B------:R-:W4:Y:S01]  /*6d60*/  LDCU.64 UR8, c[0x4][0x70] ;  /* 0x01000e00ff0877ac */ /* 0x000f220008000a00 */
[----:B-1----:R-:W-:Y:S01]  /*6d70*/  MOV R3, 0x0 ;  /* 0x0000000000037802 */ /* 0x002fe20000000f00 */
[----:B------:R-:W-:Y:S02]  /*6d80*/  HFMA2 R12, -RZ, RZ, 0, 5.9604644775390625e-08 ;  /* 0x00000001ff0c7431 */ /* 0x000fe400000001ff */
[----:B------:R-:W-:Y:S02]  /*6d90*/  IMAD.MOV.U32 R8, RZ, RZ, 0x192 ;  /* 0x00000192ff087424 */ /* 0x000fe400078e00ff */
[----:B------:R-:W-:Y:S01]  /*6da0*/  IMAD.MOV.U32 R13, RZ, RZ, RZ ;  /* 0x000000ffff0d7224 */ /* 0x000fe200078e00ff */
[----:B------:R-:W1:Y:S01]  /*6db0*/  LDCU.64 UR6, c[0x4][0x78] ;  /* 0x01000f00ff0677ac */ /* 0x000e620008000a00 */
[----:B------:R-:W2:Y:S01]  /*6dc0*/  LDC.64 R2, c[0x4][R3] ;  /* 0x0100000003027b82 */ /* 0x000ea20000000a00 */
[----:B------:R-:W5:Y:S01]  /*6dd0*/  LDCU.64 UR4, c[0x4][0x10] ;  /* 0x01000200ff0477ac */ /* 0x000f620008000a00 */
[----:B----4-:R-:W-:Y:S01]  /*6de0*/  MOV R5, UR9 ;  /* 0x0000000900057c02 */ /* 0x010fe20008000f00 */
[----:B------:R-:W-:Y:S01]  /*6df0*/  IMAD.U32 R4, RZ, RZ, UR8 ;  /* 0x00000008ff047e24 */ /* 0x000fe2000f8e00ff */
[----:B-1----:R-:W-:Y:S01]  /*6e00*/  MOV R7, UR7 ;  /* 0x0000000700077c02 */ /* 0x002fe20008000f00 */
[----:B------:R-:W-:Y:S01]  /*6e10*/  IMAD.U32 R6, RZ, RZ, UR6 ;  /* 0x00000006ff067e24 */ /* 0x000fe2000f8e00ff */
[----:B-----5:R-:W-:Y:S01]  /*6e20*/  MOV R11, UR5 ;  /* 0x00000005000b7c02 */ /* 0x020fe20008000f00 */
[----:B------:R-:W-:Y:S02]  /*6e30*/  IMAD.U32 R10, RZ, RZ, UR4 ;  /* 0x00000004ff0a7e24 */ /* 0x000fe4000f8e00ff */
[----:B------:R-:W-:Y:S07]  /*6e40*/  LEPC R20, `(.L_x_111) ;  /* 0x000000001014794e */ /* 0x000fee0000000000 */
[----:B--23--:R-:W-:Y:S05]  /*6e50*/  CALL.ABS.NOINC R2 ;  /* 0x0000000002007343 */ /* 0x00cfea0003c00000 */
.L_x_111:
[----:B------:R-:W-:Y:S05]  /*6e60*/  WARPSYNC.ALL ;  /* 0x0000000000007948 */ /* 0x000fea0003800000 */
[----:B------:R-:W-:Y:S01]  /*6e70*/  R2UR UR4, R39 ;  /* 0x00000000270472ca */ /* 0x000fe200000e0000 */
[--C-:B------:R-:W-:Y:S01]  /*6e80*/  HADD2.F32 R40, -RZ, R48.reuse.H0_H0 ;  /* 0x20000030ff287230 */ /* 0x100fe20000004100 */
[----:B------:R-:W-:Y:S01]  /*6e90*/  ISETP.NE.AND P0, PT, R86, RZ, PT ;  /* 0x000000ff5600720c */ /* 0x000fe20003f05270 */
[----:B------:R-:W-:Y:S01]  /*6ea0*/  HADD2.F32 R43, -RZ, R48.H1_H1 ;  /* 0x30000030ff2b7230 */ /* 0x000fe20000004100 */
[----:B------:R-:W-:Y:S01]  /*6eb0*/  BSSY.RECONVERGENT B0, `(.L_x_112) ;  /* 0x0000086000007945 */ /* 0x000fe20003800200 */
[----:B------:R-:W-:Y:S02]  /*6ec0*/  HADD2.F32 R42, -RZ, R49.H1_H1 ;  /* 0x30000031ff2a7230 */ /* 0x000fe40000004100 */
[----:B------:R-:W-:Y:S02]  /*6ed0*/  HADD2.F32 R45, -RZ, R51.H0_H0 ;  /* 0x20000033ff2d7230 */ /* 0x000fe40000004100 */
[----:B------:R-:W-:Y:S04]  /*6ee0*/  HADD2.F32 R44, -RZ, R75.H1_H1 ;  /* 0x3000004bff2c7230 */ /* 0x000fe80000004100 */
[----:B------:R-:W2:Y:S02]  /*6ef0*/  LDTM.x32 R4, tmem[UR4] ;  /* 0x00000004000479ee */ /* 0x000ea400082c0000 */
[C---:B--2---:R-:W-:Y:S01]  /*6f00*/  FMUL R0, R38.reuse, R4 ;  /* 0x0000000426007220 */ /* 0x044fe20000400000 */
[C---:B------:R-:W-:Y:S01]  /*6f10*/  FMUL R2, R38.reuse, R5 ;  /* 0x0000000526027220 */ /* 0x040fe20000400000 */
[C---:B-1----:R-:W-:Y:S01]  /*6f20*/  FMUL R3, R38.reuse, R6 ;  /* 0x0000000626037220 */ /* 0x042fe20000400000 */
[C---:B------:R-:W-:Y:S01]  /*6f30*/  FMUL R7, R38.reuse, R7 ;  /* 0x0000000726077220 */ /* 0x040fe20000400000 */
[C---:B------:R-:W-:Y:S01]  /*6f40*/  FFMA R0, R41.reuse, R40, R0 ;  /* 0x0000002829007223 */ /* 0x040fe20000000000 */
[----:B------:R-:W-:Y:S02]  /*6f50*/  HADD2.F32 R40, -RZ, R49.H0_H0 ;  /* 0x20000031ff287230 */ /* 0x000fe40000004100 */
[C---:B------:R-:W-:Y:S01]  /*6f60*/  FFMA R2, R41.reuse, R43, R2 ;  /* 0x0000002b29027223 */ /* 0x040fe20000000002 */
[--C-:B------:R-:W-:Y:S02]  /*6f70*/  HADD2.F32 R43, -RZ, R50.reuse.H0_H0 ;  /* 0x20000032ff2b7230 */ /* 0x100fe40000004100 */
[C---:B------:R-:W-:Y:S01]  /*6f80*/  FMUL R4, R38.reuse, R8 ;  /* 0x0000000826047220 */ /* 0x040fe20000400000 */
[----:B------:R-:W-:Y:S01]  /*6f90*/  FMUL R5, R38, R9 ;  /* 0x0000000926057220 */ /* 0x000fe20000400000 */
[C---:B------:R-:W-:Y:S01]  /*6fa0*/  FFMA R3, R41.reuse, R40, R3 ;  /* 0x0000002829037223 */ /* 0x040fe20000000003 */
[----:B------:R-:W-:Y:S01]  /*6fb0*/  HADD2.F32 R40, -RZ, R50.H1_H1 ;  /* 0x30000032ff287230 */ /* 0x000fe20000004100 */
[----:B------:R-:W-:Y:S01]  /*6fc0*/  F2FP.F16.F32.PACK_AB R52, R2, R0 ;  /* 0x000000000234723e */ /* 0x000fe200000000ff */
[C---:B------:R-:W-:Y:S01]  /*6fd0*/  FFMA R7, R41.reuse, R42, R7 ;  /* 0x0000002a29077223 */ /* 0x040fe20000000007 */
[C---:B------:R-:W-:Y:S01]  /*6fe0*/  FFMA R4, R41.reuse, R43, R4 ;  /* 0x0000002b29047223 */ /* 0x040fe20000000004 */
[C---:B------:R-:W-:Y:S01]  /*6ff0*/  FMUL R6, R38.reuse, R10 ;  /* 0x0000000a26067220 */ /* 0x040fe20000400000 */
[----:B------:R-:W-:Y:S02]  /*7000*/  HADD2.F32 R42, -RZ, R51.H1_H1 ;  /* 0x30000033ff2a7230 */ /* 0x000fe40000004100 */
[----:B------:R-:W-:Y:S01]  /*7010*/  FFMA R5, R41, R40, R5 ;  /* 0x0000002829057223 */ /* 0x000fe20000000005 */
[----:B------:R-:W-:Y:S01]  /*7020*/  F2FP.F16.F32.PACK_AB R53, R7, R3 ;  /* 0x000000030735723e */ /* 0x000fe200000000ff */
[----:B------:R-:W-:Y:S01]  /*7030*/  FFMA R6, R41, R45, R6 ;  /* 0x0000002d29067223 */ /* 0x000fe20000000006 */
[C---:B------:R-:W-:Y:S01]  /*7040*/  FMUL R11, R38.reuse, R11 ;  /* 0x0000000b260b7220 */ /* 0x040fe20000400000 */
[--C-:B------:R-:W-:Y:S01]  /*7050*/  HADD2.F32 R40, -RZ, R56.reuse.H0_H0 ;  /* 0x20000038ff287230 */ /* 0x100fe20000004100 */
[----:B------:R-:W-:Y:S01]  /*7060*/  F2FP.F16.F32.PACK_AB R54, R5, R4 ;  /* 0x000000040536723e */ /* 0x000fe200000000ff */
[C---:B------:R-:W-:Y:S01]  /*7070*/  FMUL R8, R38.reuse, R12 ;  /* 0x0000000c26087220 */ /* 0x040fe20000400000 */
[C---:B------:R-:W-:Y:S01]  /*7080*/  FFMA R11, R41.reuse, R42, R11 ;  /* 0x0000002a290b7223 */ /* 0x040fe2000000000b */
[----:B------:R-:W-:Y:S02]  /*7090*/  HADD2.F32 R42, -RZ, R56.H1_H1 ;  /* 0x30000038ff2a7230 */ /* 0x000fe40000004100 */
[C---:B------:R-:W-:Y:S01]  /*70a0*/  FMUL R9, R38.reuse, R13 ;  /* 0x0000000d26097220 */ /* 0x040fe20000400000 */
[--C-:B------:R-:W-:Y:S02]  /*70b0*/  HADD2.F32 R43, -RZ, R57.reuse.H0_H0 ;  /* 0x20000039ff2b7230 */ /* 0x100fe40000004100 */
[----:B------:R-:W-:Y:S01]  /*70c0*/  FFMA R8, R41, R40, R8 ;  /* 0x0000002829087223 */ /* 0x000fe20000000008 */
[----:B------:R-:W-:Y:S01]  /*70d0*/  F2FP.F16.F32.PACK_AB R55, R11, R6 ;  /* 0x000000060b37723e */ /* 0x000fe200000000ff */
[----:B------:R-:W-:Y:S01]  /*70e0*/  FFMA R9, R41, R42, R9 ;  /* 0x0000002a29097223 */ /* 0x000fe20000000009 */
[C---:B------:R-:W-:Y:S01]  /*70f0*/  FMUL R10, R38.reuse, R14 ;  /* 0x0000000e260a7220 */ /* 0x040fe20000400000 */
[----:B------:R-:W-:Y:S02]  /*7100*/  HADD2.F32 R40, -RZ, R57.H1_H1 ;  /* 0x30000039ff287230 */ /* 0x000fe40000004100 */
[C---:B------:R-:W-:Y:S01]  /*7110*/  FMUL R15, R38.reuse, R15 ;  /* 0x0000000f260f7220 */ /* 0x040fe20000400000 */
[----:B------:R1:W-:Y:S01]  /*7120*/  STS.128 [R112], R52 ;  /* 0x0000003470007388 */ /* 0x0003e20000000c00 */
[----:B------:R-:W-:Y:S01]  /*7130*/  F2FP.F16.F32.PACK_AB R60, R9, R8 ;  /* 0x00000008093c723e */ /* 0x000fe200000000ff */
[C---:B------:R-:W-:Y:S01]  /*7140*/  FFMA R10, R41.reuse, R43, R10 ;  /* 0x0000002b290a7223 */ /* 0x040fe2000000000a */
[--C-:B------:R-:W-:Y:S02]  /*7150*/  HADD2.F32 R43, -RZ, R58.reuse.H0_H0 ;  /* 0x2000003aff2b7230 */ /* 0x100fe40000004100 */
[----:B------:R-:W-:Y:S01]  /*7160*/  FFMA R15, R41, R40, R15 ;  /* 0x00000028290f7223 */ /* 0x000fe2000000000f */
[C---:B------:R-:W-:Y:S01]  /*7170*/  FMUL R12, R38.reuse, R16 ;  /* 0x00000010260c7220 */ /* 0x040fe20000400000 */
[----:B------:R-:W-:Y:S02]  /*7180*/  HADD2.F32 R42, -RZ, R58.H1_H1 ;  /* 0x3000003aff2a7230 */ /* 0x000fe40000004100 */
[C---:B------:R-:W-:Y:S01]  /*7190*/  FMUL R13, R38.reuse, R17 ;  /* 0x00000011260d7220 */ /* 0x040fe20000400000 */
[--C-:B------:R-:W-:Y:S01]  /*71a0*/  HADD2.F32 R45, -RZ, R59.reuse.H0_H0 ;  /* 0x2000003bff2d7230 */ /* 0x100fe20000004100 */
[----:B------:R-:W-:Y:S01]  /*71b0*/  F2FP.F16.F32.PACK_AB R61, R15, R10 ;  /* 0x0000000a0f3d723e */ /* 0x000fe200000000ff */
[C---:B------:R-:W-:Y:S01]  /*71c0*/  FFMA R12, R41.reuse, R43, R12 ;  /* 0x0000002b290c7223 */ /* 0x040fe2000000000c */
[C---:B------:R-:W-:Y:S01]  /*71d0*/  FFMA R13, R41.reuse, R42, R13 ;  /* 0x0000002a290d7223 */ /* 0x040fe2000000000d */
[C---:B------:R-:W-:Y:S01]  /*71e0*/  FMUL R14, R38.reuse, R18 ;  /* 0x00000012260e7220 */ /* 0x040fe20000400000 */
[----:B------:R-:W-:Y:S02]  /*71f0*/  HADD2.F32 R40, -RZ, R59.H1_H1 ;  /* 0x3000003bff287230 */ /* 0x000fe40000004100 */
[C---:B------:R-:W-:Y:S01]  /*7200*/  FMUL R19, R38.reuse, R19 ;  /* 0x0000001326137220 */ /* 0x040fe20000400000 */
[--C-:B------:R-:W-:Y:S02]  /*7210*/  HADD2.F32 R43, -RZ, R64.reuse.H0_H0 ;  /* 0x20000040ff2b7230 */ /* 0x100fe40000004100 */
[C---:B------:R-:W-:Y:S01]  /*7220*/  FFMA R14, R41.reuse, R45, R14 ;  /* 0x0000002d290e7223 */ /* 0x040fe2000000000e */
[C---:B------:R-:W-:Y:S01]  /*7230*/  FMUL R16, R38.reuse, R20 ;  /* 0x0000001426107220 */ /* 0x040fe20000400000 */
[C---:B------:R-:W-:Y:S01]  /*7240*/  FFMA R19, R41.reuse, R40, R19 ;  /* 0x0000002829137223 */ /* 0x040fe20000000013 */
[----:B------:R-:W-:Y:S02]  /*7250*/  HADD2.F32 R40, -RZ, R64.H1_H1 ;  /* 0x30000040ff287230 */ /* 0x000fe40000004100 */
[C---:B------:R-:W-:Y:S01]  /*7260*/  FMUL R17, R38.reuse, R21 ;  /* 0x0000001526117220 */ /* 0x040fe20000400000 */
[--C-:B------:R-:W-:Y:S02]  /*7270*/  HADD2.F32 R45, -RZ, R65.reuse.H0_H0 ;  /* 0x20000041ff2d7230 */ /* 0x100fe40000004100 */
[C---:B------:R-:W-:Y:S01]  /*7280*/  FMUL R18, R38.reuse, R22 ;  /* 0x0000001626127220 */ /* 0x040fe20000400000 */
[----:B------:R-:W-:Y:S02]  /*7290*/  HADD2.F32 R42, -RZ, R65.H1_H1 ;  /* 0x30000041ff2a7230 */ /* 0x000fe40000004100 */
[C---:B------:R-:W-:Y:S01]  /*72a0*/  FMUL R23, R38.reuse, R23 ;  /* 0x0000001726177220 */ /* 0x040fe20000400000 */
[C---:B------:R-:W-:Y:S01]  /*72b0*/  FFMA R16, R41.reuse, R43, R16 ;  /* 0x0000002b29107223 */ /* 0x040fe20000000010 */
[C---:B------:R-:W-:Y:S01]  /*72c0*/  FFMA R17, R41.reuse, R40, R17 ;  /* 0x0000002829117223 */ /* 0x040fe20000000011 */
[C---:B------:R-:W-:Y:S01]  /*72d0*/  FFMA R18, R41.reuse, R45, R18 ;  /* 0x0000002d29127223 */ /* 0x040fe20000000012 */
[C---:B------:R-:W-:Y:S01]  /*72e0*/  FFMA R23, R41.reuse, R42, R23 ;  /* 0x0000002a29177223 */ /* 0x040fe20000000017 */
[--C-:B------:R-:W-:Y:S02]  /*72f0*/  HADD2.F32 R40, -RZ, R66.reuse.H0_H0 ;  /* 0x20000042ff287230 */ /* 0x100fe40000004100 */
[C---:B------:R-:W-:Y:S01]  /*7300*/  FMUL R20, R38.reuse, R24 ;  /* 0x0000001826147220 */ /* 0x040fe20000400000 */
[----:B------:R-:W-:Y:S02]  /*7310*/  HADD2.F32 R42, -RZ, R66.H1_H1 ;  /* 0x30000042ff2a7230 */ /* 0x000fe40000004100 */
[C---:B------:R-:W-:Y:S01]  /*7320*/  FMUL R21, R38.reuse, R25 ;  /* 0x0000001926157220 */ /* 0x040fe20000400000 */
[--C-:B------:R-:W-:Y:S02]  /*7330*/  HADD2.F32 R43, -RZ, R67.reuse.H0_H0 ;  /* 0x20000043ff2b7230 */ /* 0x100fe40000004100 */
[C---:B------:R-:W-:Y:S01]  /*7340*/  FMUL R22, R38.reuse, R26 ;  /* 0x0000001a26167220 */ /* 0x040fe20000400000 */
[C---:B------:R-:W-:Y:S01]  /*7350*/  FFMA R20, R41.reuse, R40, R20 ;  /* 0x0000002829147223 */ /* 0x040fe20000000014 */
[C---:B------:R-:W-:Y:S01]  /*7360*/  FFMA R21, R41.reuse, R42, R21 ;  /* 0x0000002a29157223 */ /* 0x040fe20000000015 */
[----:B------:R-:W-:Y:S02]  /*7370*/  HADD2.F32 R40, -RZ, R67.H1_H1 ;  /* 0x30000043ff287230 */ /* 0x000fe40000004100 */
[----:B------:R-:W-:Y:S01]  /*7380*/  FFMA R22, R41, R43, R22 ;  /* 0x0000002b29167223 */ /* 0x000fe20000000016 */
[C---:B------:R-:W-:Y:S01]  /*7390*/  FMUL R27, R38.reuse, R27 ;  /* 0x0000001b261b7220 */ /* 0x040fe20000400000 */
[--C-:B------:R-:W-:Y:S02]  /*73a0*/  HADD2.F32 R43, -RZ, R72.reuse.H0_H0 ;  /* 0x20000048ff2b7230 */ /* 0x100fe40000004100 */
[C---:B------:R-:W-:Y:S01]  /*73b0*/  FMUL R24, R38.reuse, R28 ;  /* 0x0000001c26187220 */ /* 0x040fe20000400000 */
[----:B------:R-:W-:Y:S02]  /*73c0*/  HADD2.F32 R42, -RZ, R72.H1_H1 ;  /* 0x30000048ff2a7230 */ /* 0x000fe40000004100 */
[C---:B------:R-:W-:Y:S01]  /*73d0*/  FMUL R25, R38.reuse, R29 ;  /* 0x0000001d26197220 */ /* 0x040fe20000400000 */
[--C-:B------:R-:W-:Y:S01]  /*73e0*/  HADD2.F32 R45, -RZ, R73.reuse.H0_H0 ;  /* 0x20000049ff2d7230 */ /* 0x100fe20000004100 */
[----:B------:R-:W-:Y:S01]  /*73f0*/  F2FP.F16.F32.PACK_AB R62, R13, R12 ;  /* 0x0000000c0d3e723e */ /* 0x000fe200000000ff */
[C---:B------:R-:W-:Y:S01]  /*7400*/  FMUL R26, R38.reuse, R30 ;  /* 0x0000001e261a7220 */ /* 0x040fe20000400000 */
[----:B------:R-:W-:Y:S01]  /*7410*/  F2FP.F16.F32.PACK_AB R63, R19, R14 ;  /* 0x0000000e133f723e */ /* 0x000fe200000000ff */
[C---:B------:R-:W-:Y:S01]  /*7420*/  FFMA R27, R41.reuse, R40, R27 ;  /* 0x00000028291b7223 */ /* 0x040fe2000000001b */
[C---:B------:R-:W-:Y:S01]  /*7430*/  FFMA R24, R41.reuse, R43, R24 ;  /* 0x0000002b29187223 */ /* 0x040fe20000000018 */
[----:B------:R-:W-:Y:S02]  /*7440*/  HADD2.F32 R40, -RZ, R73.H1_H1 ;  /* 0x30000049ff287230 */ /* 0x000fe40000004100 */
[C---:B------:R-:W-:Y:S01]  /*7450*/  FFMA R25, R41.reuse, R42, R25 ;  /* 0x0000002a29197223 */ /* 0x040fe20000000019 */
[----:B------:R1:W-:Y:S01]  /*7460*/  STS.128 [R103+0x10], R60 ;  /* 0x0000103c67007388 */ /* 0x0003e20000000c00 */
[C---:B------:R-:W-:Y:S01]  /*7470*/  FMUL R31, R38.reuse, R31 ;  /* 0x0000001f261f7220 */ /* 0x040fe20000400000 */
[--C-:B------:R-:W-:Y:S02]  /*7480*/  HADD2.F32 R43, -RZ, R74.reuse.H0_H0 ;  /* 0x2000004aff2b7230 */ /* 0x100fe40000004100 */
[C---:B------:R-:W-:Y:S01]  /*7490*/  FFMA R26, R41.reuse, R45, R26 ;  /* 0x0000002d291a7223 */ /* 0x040fe2000000001a */
[C---:B------:R-:W-:Y:S01]  /*74a0*/  FMUL R28, R38.reuse, R32 ;  /* 0x00000020261c7220 */ /* 0x040fe20000400000 */
[----:B------:R-:W-:Y:S02]  /*74b0*/  HADD2.F32 R42, -RZ, R74.H1_H1 ;  /* 0x3000004aff2a7230 */ /* 0x000fe40000004100 */
[C---:B------:R-:W-:Y:S01]  /*74c0*/  FMUL R29, R38.reuse, R33 ;  /* 0x00000021261d7220 */ /* 0x040fe20000400000 */
[----:B------:R-:W-:Y:S02]  /*74d0*/  HADD2.F32 R45, -RZ, R75.H0_H0 ;  /* 0x2000004bff2d7230 */ /* 0x000fe40000004100 */
[C---:B------:R-:W-:Y:S01]  /*74e0*/  FMUL R30, R38.reuse, R34 ;  /* 0x00000022261e7220 */ /* 0x040fe20000400000 */
[----:B------:R-:W-:Y:S01]  /*74f0*/  FFMA R31, R41, R40, R31 ;  /* 0x00000028291f7223 */ /* 0x000fe2000000001f */
[----:B------:R-:W-:Y:S01]  /*7500*/  FMUL R35, R38, R35 ;  /* 0x0000002326237220 */ /* 0x000fe20000400000 */
[----:B------:R-:W-:Y:S01]  /*7510*/  F2FP.F16.F32.PACK_AB R68, R17, R16 ;  /* 0x000000101144723e */ /* 0x000fe200000000ff */
[----:B------:R-:W-:Y:S01]  /*7520*/  FFMA R28, R41, R43, R28 ;  /* 0x0000002b291c7223 */ /* 0x000fe2000000001c */
[----:B------:R-:W-:Y:S01]  /*7530*/  F2FP.F16.F32.PACK_AB R69, R23, R18 ;  /* 0x000000121745723e */ /* 0x000fe200000000ff */
[----:B------:R-:W-:Y:S01]  /*7540*/  FFMA R29, R41, R42, R29 ;  /* 0x0000002a291d7223 */ /* 0x000fe2000000001d */
[----:B------:R-:W-:Y:S01]  /*7550*/  F2FP.F16.F32.PACK_AB R70, R21, R20 ;  /* 0x000000141546723e */ /* 0x000fe200000000ff */
[----:B------:R-:W-:Y:S01]  /*7560*/  FFMA R30, R41, R45, R30 ;  /* 0x0000002d291e7223 */ /* 0x000fe2000000001e */
[----:B------:R-:W-:Y:S01]  /*7570*/  F2FP.F16.F32.PACK_AB R71, R27, R22 ;  /* 0x000000161b47723e */ /* 0x000fe200000000ff */
[----:B------:R-:W-:Y:S01]  /*7580*/  FFMA R35, R41, R44, R35 ;  /* 0x0000002c29237223 */ /* 0x000fe20000000023 */
[----:B------:R-:W-:Y:S02]  /*7590*/  F2FP.F16.F32.PACK_AB R80, R25, R24 ;  /* 0x000000181950723e */ /* 0x000fe400000000ff */
[----:B------:R-:W-:Y:S01]  /*75a0*/  F2FP.F16.F32.PACK_AB R81, R31, R26 ;  /* 0x0000001a1f51723e */ /* 0x000fe200000000ff */
[----:B------:R1:W-:Y:S01]  /*75b0*/  STS.128 [R102+0x20], R68 ;  /* 0x0000204466007388 */ /* 0x0003e20000000c00 */
[----:B------:R-:W-:Y:S02]  /*75c0*/  F2FP.F16.F32.PACK_AB R82, R29, R28 ;  /* 0x0000001c1d52723e */ /* 0x000fe400000000ff */
[----:B------:R-:W-:Y:S05]  /*75d0*/  F2FP.F16.F32.PACK_AB R83, R35, R30 ;  /* 0x0000001e2353723e */ /* 0x000fea00000000ff */
[----:B------:R1:W-:Y:S01]  /*75e0*/  STS.128 [R47+0x10], R80 ;  /* 0x000010502f007388 */ /* 0x0003e20000000c00 */
[----:B------:R-:W-:Y:S01]  /*75f0*/  @!PT LDS RZ, [RZ] ;  /* 0x00000000fffff984 */ /* 0x000fe20000000800 */
[----:B------:R-:W-:Y:S01]  /*7600*/  @!PT LDS RZ, [RZ] ;  /* 0x00000000fffff984 */ /* 0x000fe20000000800 */
[----:B------:R-:W-:Y:S01]  /*7610*/  @!PT LDS RZ, [RZ] ;  /* 0x00000000fffff984 */ /* 0x000fe20000000800 */
[----:B------:R-:W-:Y:S01]  /*7620*/  @!PT LDS RZ, [RZ] ;  /* 0x00000000fffff984 */ /* 0x000fe20000000800 */
[----:B------:R2:W-:Y:S07]  /*7630*/  MEMBAR.ALL.CTA ;  /* 0x0000000000007992 */ /* 0x0005ee0000008000 */
[----:B--2---:R-:W2:Y:S02]  /*7640*/  FENCE.VIEW.ASYNC.S ;  /* 0x00000000000073c6 */ /* 0x004ea40000000000 */
[----:B--2---:R-:W-:Y:S06]  /*7650*/  BAR.SYNC.DEFER_BLOCKING 0x1, 0x80 ;  /* 0x0042000000007b1d */ /* 0x004fec0000010000 */
[----:B------:R-:W-:Y:S05]  /*7660*/  @P0 BRA `(.L_x_113) ;  /* 0x0000000000280947 */ /* 0x000fea0003800000 */
[----:B------:R-:W2:Y:S01]  /*7670*/  LDCU.64 UR6, c[0x0][0x348] ;  /* 0x00006900ff0677ac */ /* 0x000ea20008000a00 */
[----:B------:R-:W-:Y:S02]  /*7680*/  R2UR UR5, R114 ;  /* 0x00000000720572ca */ /* 0x000fe400000e0000 */
[----:B------:R-:W-:Y:S02]  /*7690*/  R2UR UR42, R107 ;  /* 0x000000006b2a72ca */ /* 0x000fe400000e0000 */
[----:B------:R-:W-:Y:S02]  /*76a0*/  R2UR UR43, R105 ;  /* 0x00000000692b72ca */ /* 0x000fe400000e0000 */
[----:B------:R-:W-:Y:S07]  /*76b0*/  R2UR UR44, R106 ;  /* 0x000000006a2c72ca */ /* 0x000fee00000e0000 */
[----:B------:R-:W-:Y:S02]  /*76c0*/  UIADD3 UR40, UPT, UPT, UR49, 0x200, UR5 ;  /* 0x0000020031287890 */ /* 0x000fe4000fffe005 */
[----:B--2---:R-:W-:Y:S04]  /*76d0*/  UIADD3 UR4, UP0, UPT, UR6, 0x680, URZ ;  /* 0x0000068006047890 */ /* 0x004fe8000ff1e0ff */
[----:B------:R-:W-:Y:S09]  /*76e0*/  UIADD3.X UR5, UPT, UPT, URZ, UR7, URZ, UP0, !UPT ;  /* 0x00000007ff057290 */ /* 0x000ff200087fe4ff */
[----:B------:R2:W-:Y:S02]  /*76f0*/  UTMASTG.4D.IM2COL [UR40], [UR4] ;  /* 0x00000028040073b5 */ /* 0x0005e40008058000 */
[----:B--2---:R0:W-:Y:S02]  /*7700*/  UTMACMDFLUSH ;  /* 0x00000000000079b7 */ /* 0x0041e40000000000 */
.L_x_113:
[----:B------:R-:W-:Y:S05]  /*7710*/  BSYNC.RECONVERGENT B0 ;  /* 0x0000000000007941 */ /* 0x000fea0003800200 */
.L_x_112:
[----:B------:R-:W-:Y:S01]  /*7720*/  UIADD3 UR40, UPT, UPT, UR50, 0x1, URZ ;  /* 0x0000000132287890 */ /* 0x000fe2000fffe0ff */
[----:B------:R-:W-:Y:S03]  /*7730*/  BSSY.RECONVERGENT B0, `(.L_x_114) ;  /* 0x0000005000007945 */ /* 0x000fe60003800200 */
[----:B------:R-:W-:Y:S04]  /*7740*/  UISETP.NE.AND UP0, UPT, UR40, 0x3, UPT ;  /* 0x000000032800788c */ /* 0x000fe8000bf05270 */
[----:B------:R-:W-:Y:S01]  /*7750*/  USEL UR42, UR40, URZ, UP0 ;  /* 0x000000ff282a7287 */ /* 0x000fe20008000000 */
[----:B------:R-:W-:Y:S11]  /*7760*/  @P0 BRA `(.L_x_115) ;  /* 0x0000000000040947 */ /* 0x000ff60003800000 */
[----:B------:R-:W-:Y:S04]  /*7770*/  DEPBAR.LE SB0, 0x1 ;  /* 0x000080400000791a */ /* 0x000fe80000000000 */
.L_x_115:
[----:B------:R-:W-:Y:S05]  /*7780*/  BSYNC.RECONVERGENT B0 ;  /* 0x0000000000007941 */ /* 0x000fea0003800200 */
.L_x_114:
[----:B------:R-:W-:Y:S01]  /*7790*/  BAR.SYNC.DEFER_BLOCKING 0x1, 0x80 ;  /* 0x0042000000007b1d */ /* 0x000fe20000010000 */
[----:B------:R-:W-:Y:S01]  /*77a0*/  ISETP.NE.AND P1, PT, R111, RZ, PT ;  /* 0x000000ff6f00720c */ /* 0x000fe20003f25270 */
[----:B------:R-:W-:Y:S01]  /*77b0*/  UISETP.NE.AND UP0, UPT, UR54, URZ, UPT ;  /* 0x000000ff3600728c */ /* 0x000fe2000bf05270 */
[----:B------:R-:W-:Y:S11]  /*77c0*/  LEA R3, R116, UR49, 0x3 ;  /* 0x0000003174037c11 */ /* 0x000ff6000f8e18ff */
[----:B------:R-:W-:Y:S01]  /*77d0*/  @P1 SHF.L.U32 R4, R46, 0x1f, RZ ;  /* 0x0000001f2e041819 */ /* 0x000fe200000006ff */
[----:B------:R-:W-:Y:S06]  /*77e0*/  BRA.U !UP0, `(.L_x_116) ;  /* 0x0000000108247547 */ /* 0x000fec000b800000 */
[----:B------:R-:W2:Y:S01]  /*77f0*/  S2R R0, SR_CgaCtaId ;  /* 0x0000000000007919 */ /* 0x000ea20000008800 */
[----:B------:R-:W-:Y:S01]  /*7800*/  IMAD.U32 R2, RZ, RZ, UR51 ;  /* 0x00000033ff027e24 */ /* 0x000fe2000f8e00ff */
[----:B------:R-:W-:Y:S04]  /*7810*/  UIADD3 UR4, UPT, UPT, UR51, 0x1, URZ ;  /* 0x0000000133047890 */ /* 0x000fe8000fffe0ff */
[----:B------:R-:W-:Y:S01]  /*7820*/  @P1 LEA R2, R2, UR49, 0x3 ;  /* 0x0000003102021c11 */ /* 0x000fe2000f8e18ff */
[----:B------:R-:W-:Y:S04]  /*7830*/  UISETP.NE.AND UP0, UPT, UR4, 0x3, UPT ;  /* 0x000000030400788c */ /* 0x000fe8000bf05270 */
[----:B------:R-:W-:Y:S01]  /*7840*/  @P1 VIADD R5, R2, 0xb8 ;  /* 0x000000b802051836 */ /* 0x000fe20000000000 */
[----:B------:R-:W-:Y:S04]  /*7850*/  USEL UR51, UR4, URZ, UP0 ;  /* 0x000000ff04337287 */ /* 0x000fe80008000000 */
[----:B--2---:R-:W-:Y:S04]  /*7860*/  @P1 PRMT R0, R0, 0x654, R5 ;  /* 0x0000065400001816 */ /* 0x004fe80000000005 */
[----:B------:R2:W-:Y:S04]  /*7870*/  @P1 SYNCS.ARRIVE.TRANS64.RED.A1T0 RZ, [R0+URZ], RZ ;  /* 0x000000ff00ff19a7 */ /* 0x0005e800081004ff */
.L_x_116:
[----:B------:R-:W4:Y:S01]  /*7880*/  @P1 SYNCS.PHASECHK.TRANS64.TRYWAIT P0, [R3+URZ+0xa0], R4 ;  /* 0x0000a004030015a7 */ /* 0x000f2200080011ff */
[----:B------:R-:W-:Y:S01]  /*7890*/  BSSY B1, `(.L_x_117) ;  /* 0x0000015000017945 */ /* 0x000fe20003800000 */
[----:B----4-:R-:W-:Y:S03]  /*78a0*/  @P1 SEL R113, RZ, 0x1, !P0 ;  /* 0x00000001ff711807 */ /* 0x010fe60004000000 */
[----:B------:R-:W-:Y:S05]  /*78b0*/  @!P1 BRA `(.L_x_118) ;  /* 0x0000000000489947 */ /* 0x000fea0003800000 */
[----:B------:R-:W-:Y:S01]  /*78c0*/  ISETP.NE.AND P1, PT, R115, RZ, PT ;  /* 0x000000ff7300720c */ /* 0x000fe20003f25270 */
[----:B------:R-:W-:Y:S01]  /*78d0*/  BSSY B0, `(.L_x_119) ;  /* 0x000000a000007945 */ /* 0x000fe20003800000 */
[----:B------:R-:W-:Y:S11]  /*78e0*/  ISETP.NE.AND P0, PT, R113, RZ, PT ;  /* 0x000000ff7100720c */ /* 0x000ff60003f05270 */
[----:B------:R-:W-:Y:S04]  /*78f0*/  @P1 IMAD R116, R116, 0x2000, R99 ;  /* 0x0000200074741824 */ /* 0x000fe800078e0263 */
[----:B------:R-:W-:Y:S01]  /*7900*/  @P1 IMAD.IADD R5, R101, 0x1, R116 ;  /* 0x0000000165051824 */ /* 0x000fe200078e0274 */
[----:B------:R-:W-:Y:S03]  /*7910*/  @P1 IADD3 R2, PT, PT, R100, R116, RZ ;  /* 0x0000007464021210 */ /* 0x000fe60007ffe0ff */
[----:B--2---:R-:W-:Y:S01]  /*7920*/  @P1 IMAD.IADD R0, R98, 0x1, R5 ;  /* 0x0000000162001824 */ /* 0x004fe200078e0205 */
[----:B------:R-:W-:Y:S06]  /*7930*/  @P0 BRA `(.L_x_120) ;  /* 0x00000000000c0947 */ /* 0x000fec0003800000 */
[----:B------:R-:W-:Y:S04]  /*7940*/  SHF.L.U32 R46, R46, 0x1f, RZ ;  /* 0x0000001f2e2e7819 */ /* 0x000fe800000006ff */
[----:B------:R-:W2:Y:S02]  /*7950*/  SYNCS.PHASECHK.TRANS64.TRYWAIT P0, [R3+URZ+0xa0], R46 ;  /* 0x0000a02e030075a7 */ /* 0x000ea400080011ff */
[----:B--2---:R-:W-:Y:S05]  /*7960*/  @!P0 BRA `(.L_x_121) ;  /* 0x0000001800b88947 */ /* 0x004fea0003800000 */
.L_x_120:
[----:B------:R-:W-:Y:S05]  /*7970*/  BSYNC B0 ;  /* 0x0000000000007941 */ /* 0x000fea0003800000 */
.L_x_119:
[----:B------:R-:W-:Y:S11]  /*7980*/  ISETP.NE.AND P0, PT, R115, RZ, PT ;  /* 0x000000ff7300720c */ /* 0x000ff60003f05270 */
[----:B------:R-:W-:Y:S02]  /*7990*/  @!UPT UIADD3 URZ, UPT, UPT, URZ, URZ, URZ ;  /* 0x000000fffffff290 */ /* 0x000fe4000fffe0ff */
[----:B------:R4:W1:Y:S04]  /*79a0*/  @P0 LDS.128 R48, [R116] ;  /* 0x0000000074300984 */ /* 0x0008680000000c00 */
[----:B------:R4:W1:Y:S04]  /*79b0*/  @P0 LDS.128 R64, [R2+0x20] ;  /* 0x0000200002400984 */ /* 0x0008680000000c00 */
[----:B------:R4:W1:Y:S04]  /*79c0*/  @P0 LDS.128 R56, [R5+0x10] ;  /* 0x0000100005380984 */ /* 0x0008680000000c00 */
[----:B------:R4:W1:Y:S02]  /*79d0*/  @P0 LDS.128 R72, [R0+0x10] ;  /* 0x0000100000480984 */ /* 0x0008640000000c00 */
.L_x_118:
[----:B------:R-:W-:Y:S05]  /*79e0*/  BSYNC B1 ;  /* 0x0000000000017941 */ /* 0x000fea0003800000 */
.L_x_117:
[----:B--2---:R-:W-:Y:S05]  /*79f0*/  VIADD R3, R39, 0x20 ;  /* 0x0000002027037836 */ /* 0x004fea0000000000 */
[----:B------:R-:W-:Y:S04]  /*7a00*/  SHF.R.U32.HI R3, RZ, 0x15, R3 ;  /* 0x00000015ff037819 */ /* 0x000fe80000011603 */
[----:B------:R-:W-:Y:S11]  /*7a10*/  LOP3.LUT P0, RZ, R3, 0x3, R88, 0x48, !PT ;  /* 0x0000000303ff7812 */ /* 0x000ff60007804858 */
[----:B------:R-:W-:Y:S02]  /*7a20*/  @!UPT UIADD3 URZ, UPT, UPT, URZ, URZ, URZ ;  /* 0x000000fffffff290 */ /* 0x000fe4000fffe0ff */
[----:B------:R-:W-:Y:S05]  /*7a30*/  @!P0 BRA `(.L_x_122) ;  /* 0x0000000000408947 */ /* 0x000fea0003800000 */
[----:B------:R-:W2:Y:S01]  /*7a40*/  LDCU.64 UR8, c[0x4][0x70] ;  /* 0x01000e00ff0877ac */ /* 0x000ea20008000a00 */
[----:B------:R-:W-:Y:S01]  /*7a50*/  MOV R3, 0x0 ;  /* 0x0000000000037802 */ /* 0x000fe20000000f00 */
[----:B------:R-:W-:Y:S02]  /*7a60*/  HFMA2 R12, -RZ, RZ, 0, 5.9604644775390625e-08 ;  /* 0x00000001ff0c7431 */ /* 0x000fe400000001ff */
[----:B------:R-:W-:Y:S02]  /*7a70*/  IMAD.MOV.U32 R8, RZ, RZ, 0x192 ;  /* 0x00000192ff087424 */ /* 0x000fe400078e00ff */
[----:B------:R-:W-:Y:S01]  /*7a80*/  IMAD.MOV.U32 R13, RZ, RZ, RZ ;  /* 0x000000ffff0d7224 */ /* 0x000fe200078e00ff */
[----:B------:R-:W5:Y:S01]  /*7a90*/  LDCU.64 UR6, c[0x4][0x78] ;  /* 0x01000f00ff0677ac */ /* 0x000f620008000a00 */
[----:B----4-:R-:W4:Y:S01]  /*7aa0*/  LDC.64 R2, c[0x4][R3] ;  /* 0x0100000003027b82 */ /* 0x010f220000000a00 */
[----:B------:R-:W3:Y:S01]  /*7ab0*/  LDCU.64 UR4, c[0x4][0x10] ;  /* 0x01000200ff0477ac */ /* 0x000ee20008000a00 */
[----:B--2---:R-:W-:Y:S01]  /*7ac0*/  MOV R5, UR9 ;  /* 0x0000000900057c02 */ /* 0x004fe20008000f00 */
[----:B------:R-:W-:Y:S01]  /*7ad0*/  IMAD.U32 R4, RZ, RZ, UR8 ;  /* 0x00000008ff047e24 */ /* 0x000fe2000f8e00ff */
[----:B-----5:R-:W-:Y:S01]  /*7ae0*/  MOV R7, UR7 ;  /* 0x0000000700077c02 */ /* 0x020fe20008000f00 */
[----:B------:R-:W-:Y:S01]  /*7af0*/  IMAD.U32 R6, RZ, RZ, UR6 ;  /* 0x00000006ff067e24 */ /* 0x000fe2000f8e00ff */
[----:B---3--:R-:W-:Y:S01]  /*7b00*/  MOV R11, UR5 ;  /* 0x00000005000b7c02 */ /* 0x008fe20008000f00 */
[----:B------:R-:W-:Y:S02]  /*7b10*/  IMAD.U32 R10, RZ, RZ, UR4 ;  /* 0x00000004ff0a7e24 */ /* 0x000fe4000f8e00ff */
[----:B------:R-:W-:Y:S07]  /*7b20*/  LEPC R20, `(.L_x_122) ;  /* 0x000000001014794e */ /* 0x000fee0000000000 */
[----:B-1--4-:R-:W-:Y:S05]  /*7b30*/  CALL.ABS.NOINC R2 ;  /* 0x0000000002007343 */ /* 0x012fea0003c00000 */
.L_x_122:
[----:B------:R-:W-:Y:S01]  /*7b40*/  ISETP.NE.AND P0, PT, R86, RZ, PT ;  /* 0x000000ff5600720c */ /* 0x000fe20003f05270 */
[----:B------:R-:W-:Y:S05]  /*7b50*/  WARPSYNC.ALL ;  /* 0x0000000000007948 */ /* 0x000fea0003800000 */
[----:B------:R-:W-:Y:S01]  /*7b60*/  R2UR UR4, R39 ;  /* 0x00000000270472ca */ /* 0x000fe200000e0000 */
[--C-:B-1----:R-:W-:Y:S01]  /*7b70*/  HADD2.F32 R40, -RZ, R48.reuse.H0_H0 ;  /* 0x20000030ff287230 */ /* 0x102fe20000004100 */
[----:B------:R-:W-:Y:S01]  /*7b80*/  IADD3 R108, PT, PT, R108, 0x100, RZ ;  /* 0x000001006c6c7810 */ /* 0x000fe20007ffe0ff */
[----:B------:R-:W-:Y:S01]  /*7b90*/  HADD2.F32 R42, -RZ, R48.H1_H1 ;  /* 0x30000030ff2a7230 */ /* 0x000fe20000004100 */
[----:B------:R-:W-:Y:S01]  /*7ba0*/  BSSY.RECONVERGENT B0, `(.L_x_123) ;  /* 0x000008e000007945 */ /* 0x000fe20003800200 */
[--C-:B------:R-:W-:Y:S01]  /*7bb0*/  HADD2.F32 R43, -RZ, R49.reuse.H0_H0 ;  /* 0x20000031ff2b7230 */ /* 0x100fe20000004100 */
[----:B------:R-:W-:Y:S01]  /*7bc0*/  LOP3.LUT R108, R108, 0xfefffff8, RZ, 0xc0, !PT ;  /* 0xfefffff86c6c7812 */ /* 0x000fe200078ec0ff */
[----:B------:R-:W-:Y:S02]  /*7bd0*/  HADD2.F32 R44, -RZ, R49.H1_H1 ;  /* 0x30000031ff2c7230 */ /* 0x000fe40000004100 */
[--C-:B------:R-:W-:Y:S02]  /*7be0*/  HADD2.F32 R45, -RZ, R50.reuse.H0_H0 ;  /* 0x20000032ff2d7230 */ /* 0x100fe40000004100 */
[----:B------:R-:W-:Y:S02]  /*7bf0*/  HADD2.F32 R46, -RZ, R50.H1_H1 ;  /* 0x30000032ff2e7230 */ /* 0x000fe40000004100 */
[----:B----4-:R-:W1:Y:S01]  /*7c00*/  LDTM.x32 R4, tmem[UR4+0x20] ;  /* 0x00002004000479ee */ /* 0x010e6200082c0000 */
[----:B------:R-:W-:Y:S01]  /*7c10*/  NOP ;  /* 0x0000000000007918 */ /* 0x000fe20000000000 */
[----:B-1----:R1:W-:Y:S01]  /*7c20*/  SYNCS.ARRIVE.TRANS64.RED.A1T0 RZ, [R108+URZ], RZ ;  /* 0x000000ff6cff79a7 */ /* 0x0023e200081004ff */
[----:B------:R-:W-:Y:S01]  /*7c30*/  USHF.L.U32 UR4, UR42, 0xd, URZ ;  /* 0x0000000d2a047899 */ /* 0x000fe200080006ff */
[--C-:B---3--:R-:W-:Y:S02]  /*7c40*/  HADD2.F32 R47, -RZ, R51.reuse.H0_H0 ;  /* 0x20000033ff2f7230 */ /* 0x108fe40000004100 */
[----:B------:R-:W-:Y:S02]  /*7c50*/  HADD2.F32 R48, -RZ, R51.H1_H1 ;  /* 0x30000033ff307230 */ /* 0x000fe40000004100 */
[--C-:B------:R-:W-:Y:S01]  /*7c60*/  HADD2.F32 R49, -RZ, R56.reuse.H0_H0 ;  /* 0x20000038ff317230 */ /* 0x100fe20000004100 */
[----:B------:R-:W-:Y:S01]  /*7c70*/  IADD3 R120, PT, PT, R99, UR4, RZ ;  /* 0x0000000463787c10 */ /* 0x000fe2000fffe0ff */
[----:B------:R-:W-:Y:S02]  /*7c80*/  HADD2.F32 R51, -RZ, R56.H1_H1 ;  /* 0x30000038ff337230 */ /* 0x000fe40000004100 */
[--C-:B------:R-:W-:Y:S01]  /*7c90*/  HADD2.F32 R50, -RZ, R57.reuse.H0_H0 ;  /* 0x20000039ff327230 */ /* 0x100fe20000004100 */
[-C--:B------:R-:W-:Y:S01]  /*7ca0*/  IADD3 R121, PT, PT, R101, R120.reuse, RZ ;  /* 0x0000007865797210 */ /* 0x080fe20007ffe0ff */
[----:B------:R-:W-:Y:S01]  /*7cb0*/  HADD2.F32 R52, -RZ, R57.H1_H1 ;  /* 0x30000039ff347230 */ /* 0x000fe20000004100 */
[----:B------:R-:W-:Y:S01]  /*7cc0*/  IADD3 R120, PT, PT, R100, R120, RZ ;  /* 0x0000007864787210 */ /* 0x000fe20007ffe0ff */
[--C-:B------:R-:W-:Y:S01]  /*7cd0*/  HADD2.F32 R53, -RZ, R58.reuse.H0_H0 ;  /* 0x2000003aff357230 */ /* 0x100fe20000004100 */
[----:B------:R-:W-:Y:S01]  /*7ce0*/  IADD3 R122, PT, PT, R98, R121, RZ ;  /* 0x00000079627a7210 */ /* 0x000fe20007ffe0ff */
[----:B------:R-:W-:Y:S02]  /*7cf0*/  HADD2.F32 R54, -RZ, R58.H1_H1 ;  /* 0x3000003aff367230 */ /* 0x000fe40000004100 */
[--C-:B------:R-:W-:Y:S02]  /*7d00*/  HADD2.F32 R55, -RZ, R59.reuse.H0_H0 ;  /* 0x2000003bff377230 */ /* 0x100fe40000004100 */
[----:B------:R-:W-:Y:S02]  /*7d10*/  HADD2.F32 R56, -RZ, R59.H1_H1 ;  /* 0x3000003bff387230 */ /* 0x000fe40000004100 */
[C---:B------:R-:W-:Y:S01]  /*7d20*/  FMUL R4, R38.reuse, R4 ;  /* 0x0000000426047220 */ /* 0x040fe20000400000 */
[C---:B------:R-:W-:Y:S01]  /*7d30*/  FMUL R5, R38.reuse, R5 ;  /* 0x0000000526057220 */ /* 0x040fe20000400000 */
[C---:B------:R-:W-:Y:S01]  /*7d40*/  FMUL R6, R38.reuse, R6 ;  /* 0x0000000626067220 */ /* 0x040fe20000400000 */
[C---:B------:R-:W-:Y:S01]  /*7d50*/  FMUL R7, R38.reuse, R7 ;  /* 0x0000000726077220 */ /* 0x040fe20000400000 */
[C---:B------:R-:W-:Y:S01]  /*7d60*/  FFMA R4, R41.reuse, R40, R4 ;  /* 0x0000002829047223 */ /* 0x040fe20000000004 */
[C---:B------:R-:W-:Y:S01]  /*7d70*/  FFMA R5, R41.reuse, R42, R5 ;  /* 0x0000002a29057223 */ /* 0x040fe20000000005 */
[C---:B------:R-:W-:Y:S01]  /*7d80*/  FFMA R6, R41.reuse, R43, R6 ;  /* 0x0000002b29067223 */ /* 0x040fe20000000006 */
[----:B------:R-:W-:Y:S01]  /*7d90*/  FFMA R7, R41, R44, R7 ;  /* 0x0000002c29077223 */ /* 0x000fe20000000007 */
[C---:B------:R-:W-:Y:S01]  /*7da0*/  FMUL R8, R38.reuse, R8 ;  /* 0x0000000826087220 */ /* 0x040fe20000400000 */
[C---:B------:R-:W-:Y:S01]  /*7db0*/  FMUL R9, R38.reuse, R9 ;  /* 0x0000000926097220 */ /* 0x040fe20000400000 */
[----:B------:R-:W-:Y:S01]  /*7dc0*/  F2FP.F16.F32.PACK_AB R80, R5, R4 ;  /* 0x000000040550723e */ /* 0x000fe200000000ff */
[C---:B------:R-:W-:Y:S01]  /*7dd0*/  FMUL R10, R38.reuse, R10 ;  /* 0x0000000a260a7220 */ /* 0x040fe20000400000 */
[----:B------:R-:W-:Y:S01]  /*7de0*/  F2FP.F16.F32.PACK_AB R81, R7, R6 ;  /* 0x000000060751723e */ /* 0x000fe200000000ff */
[C---:B------:R-:W-:Y:S01]  /*7df0*/  FFMA R8, R41.reuse, R45, R8 ;  /* 0x0000002d29087223 */ /* 0x040fe20000000008 */
[C---:B------:R-:W-:Y:S01]  /*7e00*/  FFMA R9, R41.reuse, R46, R9 ;  /* 0x0000002e29097223 */ /* 0x040fe20000000009 */
[----:B------:R-:W-:Y:S01]  /*7e10*/  FFMA R10, R41, R47, R10 ;  /* 0x0000002f290a7223 */ /* 0x000fe2000000000a */
[C---:B------:R-:W-:Y:S01]  /*7e20*/  FMUL R11, R38.reuse, R11 ;  /* 0x0000000b260b7220 */ /* 0x040fe20000400000 */
[C---:B------:R-:W-:Y:S01]  /*7e30*/  FMUL R0, R38.reuse, R12 ;  /* 0x0000000c26007220 */ /* 0x040fe20000400000 */
[C---:B------:R-:W-:Y:S01]  /*7e40*/  FMUL R2, R38.reuse, R13 ;  /* 0x0000000d26027220 */ /* 0x040fe20000400000 */
[----:B------:R-:W-:Y:S01]  /*7e50*/  F2FP.F16.F32.PACK_AB R82, R9, R8 ;  /* 0x000000080952723e */ /* 0x000fe200000000ff */
[C---:B------:R-:W-:Y:S01]  /*7e60*/  FFMA R11, R41.reuse, R48, R11 ;  /* 0x00000030290b7223 */ /* 0x040fe2000000000b */
[C---:B------:R-:W-:Y:S01]  /*7e70*/  FFMA R0, R41.reuse, R49, R0 ;  /* 0x0000003129007223 */ /* 0x040fe20000000000 */
[C---:B------:R-:W-:Y:S01]  /*7e80*/  FFMA R2, R41.reuse, R51, R2 ;  /* 0x0000003329027223 */ /* 0x040fe20000000002 */
[C---:B------:R-:W-:Y:S01]  /*7e90*/  FMUL R3, R38.reuse, R14 ;  /* 0x0000000e26037220 */ /* 0x040fe20000400000 */
[C---:B------:R-:W-:Y:S01]  /*7ea0*/  FMUL R15, R38.reuse, R15 ;  /* 0x0000000f260f7220 */ /* 0x040fe20000400000 */
[C---:B------:R-:W-:Y:S01]  /*7eb0*/  FMUL R12, R38.reuse, R16 ;  /* 0x00000010260c7220 */ /* 0x040fe20000400000 */
[C---:B------:R-:W-:Y:S01]  /*7ec0*/  FMUL R13, R38.reuse, R17 ;  /* 0x00000011260d7220 */ /* 0x040fe20000400000 */
[C---:B------:R-:W-:Y:S01]  /*7ed0*/  FFMA R3, R41.reuse, R50, R3 ;  /* 0x0000003229037223 */ /* 0x040fe20000000003 */
[C---:B------:R-:W-:Y:S01]  /*7ee0*/  FMUL R14, R38.reuse, R18 ;  /* 0x00000012260e7220 */ /* 0x040fe20000400000 */
[----:B------:R-:W-:Y:S01]  /*7ef0*/  FFMA R15, R41, R52, R15 ;  /* 0x00000034290f7223 */ /* 0x000fe2000000000f */
[--C-:B------:R-:W-:Y:S02]  /*7f00*/  HADD2.F32 R57, -RZ, R64.reuse.H0_H0 ;  /* 0x20000040ff397230 */ /* 0x100fe40000004100 */
[C---:B------:R-:W-:Y:S01]  /*7f10*/  FMUL R19, R38.reuse, R19 ;  /* 0x0000001326137220 */ /* 0x040fe20000400000 */
[----:B------:R-:W-:Y:S01]  /*7f20*/  F2FP.F16.F32.PACK_AB R83, R11, R10 ;  /* 0x0000000a0b53723e */ /* 0x000fe200000000ff */
[C---:B------:R-:W-:Y:S01]  /*7f30*/  FFMA R12, R41.reuse, R53, R12 ;  /* 0x00000035290c7223 */ /* 0x040fe2000000000c */
[----:B------:R-:W-:Y:S02]  /*7f40*/  HADD2.F32 R58, -RZ, R64.H1_H1 ;  /* 0x30000040ff3a7230 */ /* 0x000fe40000004100 */
[C---:B------:R-:W-:Y:S01]  /*7f50*/  FMUL R16, R38.reuse, R20 ;  /* 0x0000001426107220 */ /* 0x040fe20000400000 */
[C---:B------:R-:W-:Y:S01]  /*7f60*/  FFMA R13, R41.reuse, R54, R13 ;  /* 0x00000036290d7223 */ /* 0x040fe2000000000d */
[----:B------:R1:W-:Y:S01]  /*7f70*/  STS.128 [R99+UR4], R80 ;  /* 0x0000005063007988 */ /* 0x0003e20008000c04 */
[--C-:B------:R-:W-:Y:S02]  /*7f80*/  HADD2.F32 R59, -RZ, R65.reuse.H0_H0 ;  /* 0x20000041ff3b7230 */ /* 0x100fe40000004100 */
[C---:B------:R-:W-:Y:S01]  /*7f90*/  FMUL R17, R38.reuse, R21 ;  /* 0x0000001526117220 */ /* 0x040fe20000400000 */
[C---:B------:R-:W-:Y:S01]  /*7fa0*/  FFMA R14, R41.reuse, R55, R14 ;  /* 0x00000037290e7223 */ /* 0x040fe2000000000e */
[----:B------:R-:W-:Y:S02]  /*7fb0*/  HADD2.F32 R60, -RZ, R65.H1_H1 ;  /* 0x30000041ff3c7230 */ /* 0x000fe40000004100 */
[C---:B------:R-:W-:Y:S01]  /*7fc0*/  FMUL R18, R38.reuse, R22 ;  /* 0x0000001626127220 */ /* 0x040fe20000400000 */
[C---:B------:R-:W-:Y:S01]  /*7fd0*/  FFMA R19, R41.reuse, R56, R19 ;  /* 0x0000003829137223 */ /* 0x040fe20000000013 */
        /* <DEDUP_REMOVED lines=13> */
[----:B------:R-:W-:Y:S01]  /*80b0*/  FMUL R27, R38, R27 ;  /* 0x0000001b261b7220 */ /* 0x000fe20000400000 */
[----:B------:R-:W-:Y:S01]  /*80c0*/  F2FP.F16.F32.PACK_AB R100, R2, R0 ;  /* 0x000000000264723e */ /* 0x000fe200000000ff */
[----:B------:R-:W-:Y:S01]  /*80d0*/  FFMA R20, R41, R61, R20 ;  /* 0x0000003d29147223 */ /* 0x000fe20000000014 */
[----:B------:R-:W-:Y:S01]  /*80e0*/  F2FP.F16.F32.PACK_AB R101, R15, R3 ;  /* 0x000000030f65723e */ /* 0x000fe200000000ff */
[----:B------:R-:W-:Y:S01]  /*80f0*/  HADD2.F32 R66, -RZ, R72.H1_H1 ;  /* 0x30000048ff427230 */ /* 0x000fe20000004100 */
[----:B------:R-:W-:Y:S01]  /*8100*/  F2FP.F16.F32.PACK_AB R102, R13, R12 ;  /* 0x0000000c0d66723e */ /* 0x000fe200000000ff */
[C---:B------:R-:W-:Y:S01]  /*8110*/  FMUL R24, R38.reuse, R28 ;  /* 0x0000001c26187220 */ /* 0x040fe20000400000 */
[----:B------:R-:W-:Y:S01]  /*8120*/  F2FP.F16.F32.PACK_AB R103, R19, R14 ;  /* 0x0000000e1367723e */ /* 0x000fe200000000ff */
[C---:B------:R-:W-:Y:S01]  /*8130*/  FFMA R21, R41.reuse, R62, R21 ;  /* 0x0000003e29157223 */ /* 0x040fe20000000015 */
[--C-:B------:R-:W-:Y:S02]  /*8140*/  HADD2.F32 R67, -RZ, R73.reuse.H0_H0 ;  /* 0x20000049ff437230 */ /* 0x100fe40000004100 */
[C---:B------:R-:W-:Y:S01]  /*8150*/  FMUL R25, R38.reuse, R29 ;  /* 0x0000001d26197220 */ /* 0x040fe20000400000 */
[C---:B------:R-:W-:Y:S01]  /*8160*/  FFMA R22, R41.reuse, R63, R22 ;  /* 0x0000003f29167223 */ /* 0x040fe20000000016 */
[----:B------:R1:W-:Y:S01]  /*8170*/  STS.128 [R121+0x10], R100 ;  /* 0x0000106479007388 */ /* 0x0003e20000000c00 */
        /* <DEDUP_REMOVED lines=40> */
[----:B------:R-:W-:Y:S01]  /*8400*/  R2UR UR11, R105 ;  /* 0x00000000690b72ca */ /* 0x000fe200000e0000 */
[----:B------:R-:W-:Y:S01]  /*8410*/  UIADD3 UR9, UPT, UPT, UR41, 0x20, URZ ;  /* 0x0000002029097890 */ /* 0x000fe2000fffe0ff */
[----:B------:R-:W-:Y:S01]  /*8420*/  R2UR UR12, R106 ;  /* 0x000000006a0c72ca */ /* 0x000fe200000e0000 */
[----:B------:R-:W-:Y:S02]  /*8430*/  UIADD3 UR8, UPT, UPT, UR49, 0x200, UR4 ;  /* 0x0000020031087890 */ /* 0x000fe4000fffe004 */
[----:B--2---:R-:W-:Y:S04]  /*8440*/  UIADD3 UR6, UP0, UPT, UR14, 0x680, URZ ;  /* 0x000006800e067890 */ /* 0x004fe8000ff1e0ff */
[----:B------:R-:W-:Y:S09]  /*8450*/  UIADD3.X UR7, UPT, UPT, URZ, UR15, URZ, UP0, !UPT ;  /* 0x0000000fff077290 */ /* 0x000ff200087fe4ff */
[----:B------:R2:W-:Y:S02]  /*8460*/  UTMASTG.4D.IM2COL [UR8], [UR6] ;  /* 0x00000008060073b5 */ /* 0x0005e40008058000 */
[----:B--2---:R0:W-:Y:S02]  /*8470*/  UTMACMDFLUSH ;  /* 0x00000000000079b7 */ /* 0x0041e40000000000 */
.L_x_124:
[----:B------:R-:W-:Y:S05]  /*8480*/  BSYNC.RECONVERGENT B0 ;  /* 0x0000000000007941 */ /* 0x000fea0003800200 */
.L_x_123:
[----:B------:R-:W-:Y:S01]  /*8490*/  UIADD3 UR4, UPT, UPT, UR42, 0x1, URZ ;  /* 0x000000012a047890 */ /* 0x000fe2000fffe0ff */
[----:B------:R-:W-:Y:S03]  /*84a0*/  BSSY.RECONVERGENT B0, `(.L_x_125) ;  /* 0x0000008000007945 */ /* 0x000fe60003800200 */
[----:B------:R-:W-:Y:S04]  /*84b0*/  UISETP.NE.AND UP0, UPT, UR4, 0x3, UPT ;  /* 0x000000030400788c */ /* 0x000fe8000bf05270 */
[----:B------:R-:W-:Y:S02]  /*84c0*/  UISETP.EQ.XOR UP1, UPT, UR40, 0x3, !UP0 ;  /* 0x000000032800788c */ /* 0x000fe4000c722a70 */
[----:B------:R-:W-:Y:S02]  /*84d0*/  USEL UR50, UR4, URZ, UP0 ;  /* 0x000000ff04327287 */ /* 0x000fe40008000000 */
[----:B------:R-:W-:Y:S04]  /*84e0*/  USEL UR5, URZ, 0x1, !UP1 ;  /* 0x00000001ff057887 */ /* 0x000fe8000c800000 */
[----:B------:R-:W-:Y:S01]  /*84f0*/  ULOP3.LUT UR55, UR55, UR5, URZ, 0x3c, !UPT ;  /* 0x0000000537377292 */ /* 0x000fe2000f8e3cff */
[----:B------:R-:W-:Y:S11]  /*8500*/  @P0 BRA `(.L_x_126) ;  /* 0x0000000000040947 */ /* 0x000ff60003800000 */
[----:B------:R-:W-:Y:S04]  /*8510*/  DEPBAR.LE SB0, 0x1 ;  /* 0x000080400000791a */ /* 0x000fe80000000000 */
.L_x_126:
[----:B------:R-:W-:Y:S05]  /*8520*/  BSYNC.RECONVERGENT B0 ;  /* 0x0000000000007941 */ /* 0x000fea0003800200 */
.L_x_125:
[----:B------:R-:W-:Y:S01]  /*8530*/  BAR.SYNC.DEFER_BLOCKING 0x1, 0x80 ;  /* 0x0042000000007b1d */ /* 0x000fe20000010000 */
[----:B------:R-:W-:Y:S01]  /*8540*/  UISETP.NE.AND UP0, UPT, UR54, -0x2, UPT ;  /* 0xfffffffe3600788c */ /* 0x000fe2000bf05270 */
[----:B------:R-:W-:Y:S08]  /*8550*/  IADD3 R0, PT, PT, R36, 0x1, RZ ;  /* 0x0000000124007810 */ /* 0x000ff00007ffe0ff */
[----:B------:R-:W-:Y:S05]  /*8560*/  BRA.U !UP0, `(.L_x_127) ;  /* 0x0000000108287547 */ /* 0x000fea000b800000 */
[----:B------:R-:W2:Y:S01]  /*8570*/  S2R R2, SR_CgaCtaId ;  /* 0x0000000000027919 */ /* 0x000ea20000008800 */
[----:B------:R-:W-:Y:S01]  /*8580*/  ISETP.NE.AND P0, PT, R111, RZ, PT ;  /* 0x000000ff6f00720c */ /* 0x000fe20003f05270 */
[----:B------:R-:W-:Y:S01]  /*8590*/  IMAD.U32 R3, RZ, RZ, UR51 ;  /* 0x00000033ff037e24 */ /* 0x000fe2000f8e00ff */
[----:B------:R-:W-:Y:S04]  /*85a0*/  UIADD3 UR4, UPT, UPT, UR51, 0x1, URZ ;  /* 0x0000000133047890 */ /* 0x000fe8000fffe0ff */
[----:B------:R-:W-:Y:S04]  /*85b0*/  UISETP.NE.AND UP0, UPT, UR4, 0x3, UPT ;  /* 0x000000030400788c */ /* 0x000fe8000bf05270 */
[----:B------:R-:W-:Y:S03]  /*85c0*/  USEL UR51, UR4, URZ, UP0 ;  /* 0x000000ff04337287 */ /* 0x000fe60008000000 */
[----:B------:R-:W-:Y:S05]  /*85d0*/  @P0 LEA R3, R3, UR49, 0x3 ;  /* 0x0000003103030c11 */ /* 0x000fea000f8e18ff */
[----:B------:R-:W-:Y:S05]  /*85e0*/  @P0 VIADD R3, R3, 0xb8 ;  /* 0x000000b803030836 */ /* 0x000fea0000000000 */
[----:B--2---:R-:W-:Y:S04]  /*85f0*/  @P0 PRMT R2, R2, 0x654, R3 ;  /* 0x0000065402020816 */ /* 0x004fe80000000003 */
[----:B------:R2:W-:Y:S03]  /*8600*/  @P0 SYNCS.ARRIVE.TRANS64.RED.A1T0 RZ, [R2+URZ], RZ ;  /* 0x000000ff02ff09a7 */ /* 0x0005e600081004ff */
.L_x_127:
[----:B------:R-:W-:Y:S01]  /*8610*/  R2UR UR6, R110 ;  /* 0x000000006e0672ca */ /* 0x000fe200000e0000 */
[----:B------:R-:W-:Y:S01]  /*8620*/  UIADD3 UR54, UPT, UPT, UR54, 0x2, URZ ;  /* 0x0000000236367890 */ /* 0x000fe2000fffe0ff */
[----:B------:R-:W-:Y:S02]  /*8630*/  R2UR UR5, R93 ;  /* 0x000000005d0572ca */ /* 0x000fe400000e0000 */
[----:B------:R-:W-:Y:S02]  /*8640*/  R2UR UR4, R94 ;  /* 0x000000005e0472ca */ /* 0x000fe400000e0000 */
[----:B------:R-:W-:Y:S02]  /*8650*/  R2UR UR53, R104 ;  /* 0x00000000683572ca */ /* 0x000fe400000e0000 */
[----:B------:R-:W-:Y:S02]  /*8660*/  ISETP.NE.AND P0, PT, R0, 0x2, PT ;  /* 0x000000020000780c */ /* 0x000fe40003f05270 */
[----:B------:R-:W-:Y:S02]  /*8670*/  LOP3.LUT R84, R84, 0x1, RZ, 0x3c, !PT ;  /* 0x0000000154547812 */ /* 0x000fe400078e3cff */
[----:B--2---:R-:W-:Y:S01]  /*8680*/  SEL R2, RZ, 0x1, P0 ;  /* 0x00000001ff027807 */ /* 0x004fe20000000000 */
[----:B------:R-:W-:Y:S01]  /*8690*/  UISETP.NE.AND UP0, UPT, UR6, URZ, UPT ;  /* 0x000000ff0600728c */ /* 0x000fe2000bf05270 */
[----:B------:R-:W-:Y:S01]  /*86a0*/  SEL R36, R0, RZ, P0 ;  /* 0x000000ff00247207 */ /* 0x000fe20000000000 */
[----:B------:R-:W-:Y:S01]  /*86b0*/  UIADD3 UR28, UPT, UPT, UR36, UR5, URZ ;  /* 0x00000005241c7290 */ /* 0x000fe2000fffe0ff */
[----:B------:R-:W-:Y:S01]  /*86c0*/  LOP3.LUT R85, R85, R2, RZ, 0x3c, !PT ;  /* 0x0000000255557212 */ /* 0x000fe200078e3cff */
[----:B------:R-:W-:Y:S05]  /*86d0*/  UIADD3 UR52, UPT, UPT, UR37, UR4, URZ ;  /* 0x0000000425347290 */ /* 0x000fea000fffe0ff */
[----:B------:R-:W-:Y:S07]  /*86e0*/  BRA.U UP0, `(.L_x_128) ;  /* 0xffffffd500387547 */ /* 0x000fee000b83ffff */
[----:B------:R-:W-:-:S13]  /*86f0*/  R2UR UR4, R95 ;  /* 0x000000005f0472ca */ /* 0x000fda00000e0000 */
[----:B------:R-:W-:-:S09]  /*8700*/  UISETP.NE.AND UP0, UPT, UR4, URZ, UPT ;  /* 0x000000ff0400728c */ /* 0x000fd2000bf05270 */
[----:B------:R-:W-:Y:S05]  /*8710*/  BRA.U !UP0, `(.L_x_129) ;  /* 0x0000000108487547 */ /* 0x000fea000b800000 */
[----:B------:R-:W2:Y:S02]  /*8720*/  LDCU.64 UR4, c[0x0][0x890] ;  /* 0x00011200ff0477ac */ /* 0x000ea40008000a00 */
[----:B--2---:R-:W-:-:S04]  /*8730*/  UISETP.NE.U32.AND UP0, UPT, UR4, URZ, UPT ;  /* 0x000000ff0400728c */ /* 0x004fc8000bf05070 */
[----:B------:R-:W-:-:S09]  /*8740*/  UISETP.NE.AND.EX UP0, UPT, UR5, URZ, UPT, UP0 ;  /* 0x000000ff0500728c */ /* 0x000fd2000bf05300 */
[----:B------:R-:W-:Y:S05]  /*8750*/  BRA.U UP0, `(.L_x_130) ;  /* 0x00000001000c7547 */ /* 0x000fea000b800000 */
[----:B------:R-:W-:-:S13]  /*8760*/  FSETP.NEU.AND P0, PT, R41, RZ, PT ;  /* 0x000000ff2900720b */ /* 0x000fda0003f0d000 */
[----:B------:R-:W-:Y:S05]  /*8770*/  @!P0 EXIT ;  /* 0x000000000000894d */ /* 0x000fea0003800000 */
[----:B------:R-:W-:Y:S05]  /*8780*/  BRA `(.L_x_129) ;  /* 0x00000000002c7947 */ /* 0x000fea0003800000 */
.L_x_130:
[----:B------:R-:W-:Y:S01]  /*8790*/  ISETP.NE.AND P0, PT, R109, RZ, PT ;  /* 0x000000ff6d00720c */ /* 0x000fe20003f05270 */
[----:B------:R-:W-:-:S12]  /*87a0*/  BSSY.RECONVERGENT B0, `(.L_x_129) ;  /* 0x0000009000007945 */ /* 0x000fd80003800200 */
[----:B------:R-:W-:Y:S05]  /*87b0*/  @P0 BRA `(.L_x_131) ;  /* 0x0000000000140947 */ /* 0x000fea0003800000 */
[----:B------:R-:W2:Y:S02]  /*87c0*/  LDCU.64 UR4, c[0x0][0x888] ;  /* 0x00011100ff0477ac */ /* 0x000ea40008000a00 */
[----:B--2---:R-:W-:-:S04]  /*87d0*/  ISETP.NE.U32.AND P0, PT, RZ, UR4, PT ;  /* 0x00000004ff007c0c */ /* 0x004fc8000bf05070 */
[----:B------:R-:W-:-:S13]  /*87e0*/  ISETP.NE.AND.EX P0, PT, RZ, UR5, PT, P0 ;  /* 0x00000005ff007c0c */ /* 0x000fda000bf05300 */
[----:B------:R-:W-:Y:S05]  /*87f0*/  @!P0 EXIT ;  /* 0x000000000000894d */ /* 0x000fea0003800000 */
[----:B------:R-:W-:Y:S05]  /*8800*/  BRA `(.L_x_132) ;  /* 0x0000000000087947 */ /* 0x000fea0003800000 */
.L_x_131:
[----:B------:R-:W-:-:S13]  /*8810*/  FSETP.NEU.AND P0, PT, R41, RZ, PT ;  /* 0x000000ff2900720b */ /* 0x000fda0003f0d000 */
[----:B------:R-:W-:Y:S05]  /*8820*/  @!P0 EXIT ;  /* 0x000000000000894d */ /* 0x000fea0003800000 */
.L_x_132:
[----:B------:R-:W-:Y:S05]  /*8830*/  BSYNC.RECONVERGENT B0 ;  /* 0x0000000000007941 */ /* 0x000fea0003800200 */
.L_x_129:
[----:B------:R-:W2:Y:S01]  /*8840*/  S2UR UR5, SR_CgaCtaId ;  /* 0x00000000000579c3 */ /* 0x000ea20000008800 */
[----:B------:R-:W-:Y:S01]  /*8850*/  ULEA UR4, UR51, UR49, 0x3 ;  /* 0x0000003133047291 */ /* 0x000fe2000f8e18ff */
[----:B------:R-:W-:-:S04]  /*8860*/  DEPBAR.LE SB0, 0x0 ;  /* 0x000080000000791a */ /* 0x000fc80000000000 */
[----:B------:R-:W-:-:S04]  /*8870*/  UIADD3 UR4, UPT, UPT, UR4, 0xb8, URZ ;  /* 0x000000b804047890 */ /* 0x000fc8000fffe0ff */
[----:B--2---:R-:W-:-:S09]  /*8880*/  UPRMT UR4, UR5, 0x654, UR4 ;  /* 0x0000065405047896 */ /* 0x004fd20008000004 */
[----:B------:R-:W-:Y:S01]  /*8890*/  SYNCS.ARRIVE.TRANS64.RED.A1T0 RZ, [UR4], RZ ;  /* 0x000000ffffff79a7 */ /* 0x000fe20008100404 */
[----:B------:R-:W-:Y:S05]  /*88a0*/  EXIT ;  /* 0x000000000000794d */ /* 0x000fea0003800000 */
.L_x_25:
[----:B------:R-:W-:Y:S07]  /*88b0*/  MOV R0, UR9 ;  /* 0x0000000900007c02 */ /* 0x000fee0008000f00 */
.L_x_133:
[----:B-1----:R1:W2:Y:S02]  /*88c0*/  SYNCS.PHASECHK.TRANS64.TRYWAIT P0, [R0+URZ+0x50], R5 ;  /* 0x00005005000075a7 */ /* 0x0022a400080011ff */
[----:B--2---:R-:W-:Y:S05]  /*88d0*/  @!P0 NANOSLEEP.SYNCS 0x989680 ;  /* 0x009896800000895d */ /* 0x004fea0003900000 */
[----:B------:R-:W2:Y:S02]  /*88e0*/  @!P0 SYNCS.PHASECHK.TRANS64 P0, [R0+URZ+0x50], R5 ;  /* 0x00005005000085a7 */ /* 0x000ea400080010ff */
[----:B--2---:R-:W-:Y:S05]  /*88f0*/  @!P0 BRA `(.L_x_133) ;  /* 0xfffffffc00f08947 */ /* 0x004fea000383ffff */
[----:B------:R-:W-:Y:S05]  /*8900*/  BRA `(.L_x_24) ;  /* 0xffffff9000b07947 */ /* 0x000fea000383ffff */
.L_x_32:
[----:B------:R-:W-:Y:S07]  /*8910*/  MOV R0, UR9 ;  /* 0x0000000900007c02 */ /* 0x000fee0008000f00 */
.L_x_134:
[----:B-1----:R1:W2:Y:S02]  /*8920*/  SYNCS.PHASECHK.TRANS64.TRYWAIT P0, [R0+URZ+0x50], R5 ;  /* 0x00005005000075a7 */ /* 0x0022a400080011ff */
[----:B--2---:R-:W-:Y:S05]  /*8930*/  @!P0 NANOSLEEP.SYNCS 0x989680 ;  /* 0x009896800000895d */ /* 0x004fea0003900000 */
[----:B------:R-:W2:Y:S02]  /*8940*/  @!P0 SYNCS.PHASECHK.TRANS64 P0, [R0+URZ+0x50], R5 ;  /* 0x00005005000085a7 */ /* 0x000ea400080010ff */
[----:B--2---:R-:W-:Y:S05]  /*8950*/  @!P0 BRA `(.L_x_134) ;  /* 0xfffffffc00f08947 */ /* 0x004fea000383ffff */
[----:B------:R-:W-:Y:S05]  /*8960*/  BRA `(.L_x_31) ;  /* 0xffffff98000c7947 */ /* 0x000fea000383ffff */
.L_x_37:
[----:B------:R-:W-:-:S07]  /*8970*/  MOV R0, UR25 ;  /* 0x0000001900007c02 */ /* 0x000fce0008000f00 */
.L_x_135:
[----:B-1----:R1:W2:Y:S02]  /*8980*/  SYNCS.PHASECHK.TRANS64.TRYWAIT P0, [R0+URZ+0xe0], R3 ;  /* 0x0000e003000075a7 */ /* 0x0022a400080011ff */
[----:B--2---:R-:W-:Y:S05]  /*8990*/  @!P0 NANOSLEEP.SYNCS 0x989680 ;  /* 0x009896800000895d */ /* 0x004fea0003900000 */
[----:B------:R-:W2:Y:S02]  /*89a0*/  @!P0 SYNCS.PHASECHK.TRANS64 P0, [R0+URZ+0xe0], R3 ;  /* 0x0000e003000085a7 */ /* 0x000ea400080010ff */
[----:B--2---:R-:W-:Y:S05]  /*89b0*/  @!P0 BRA `(.L_x_135) ;  /* 0xfffffffc00f08947 */ /* 0x004fea000383ffff */
[----:B------:R-:W-:Y:S05]  /*89c0*/  BRA `(.L_x_136) ;  /* 0xffffff9800d87947 */ /* 0x000fea000383ffff */
.L_x_41:
[----:B------:R-:W-:-:S07]  /*89d0*/  MOV R0, UR4 ;  /* 0x0000000400007c02 */ /* 0x000fce0008000f00 */
.L_x_137:
[----:B-1----:R1:W2:Y:S02]  /*89e0*/  SYNCS.PHASECHK.TRANS64.TRYWAIT P0, [R0+URZ], R3 ;  /* 0x00000003000075a7 */ /* 0x0022a400080011ff */
[----:B--2---:R-:W-:Y:S05]  /*89f0*/  @!P0 NANOSLEEP.SYNCS 0x989680 ;  /* 0x009896800000895d */ /* 0x004fea0003900000 */
[----:B------:R-:W2:Y:S02]  /*8a00*/  @!P0 SYNCS.PHASECHK.TRANS64 P0, [R0+URZ], R3 ;  /* 0x00000003000085a7 */ /* 0x000ea400080010ff */
[----:B--2---:R-:W-:Y:S05]  /*8a10*/  @!P0 BRA `(.L_x_137) ;  /* 0xfffffffc00f08947 */ /* 0x004fea000383ffff */
[----:B------:R-:W-:Y:S05]  /*8a20*/  BRA `(.L_x_138) ;  /* 0xffffffa000707947 */ /* 0x000fea000383ffff */
.L_x_42:
[----:B------:R-:W-:-:S07]  /*8a30*/  MOV R0, UR5 ;  /* 0x0000000500007c02 */ /* 0x000fce0008000f00 */
.L_x_139:
[----:B-1----:R1:W2:Y:S02]  /*8a40*/  SYNCS.PHASECHK.TRANS64.TRYWAIT P0, [R0+URZ], R3 ;  /* 0x00000003000075a7 */ /* 0x0022a400080011ff */
[----:B--2---:R-:W-:Y:S05]  /*8a50*/  @!P0 NANOSLEEP.SYNCS 0x989680 ;  /* 0x009896800000895d */ /* 0x004fea0003900000 */
[----:B------:R-:W2:Y:S02]  /*8a60*/  @!P0 SYNCS.PHASECHK.TRANS64 P0, [R0+URZ], R3 ;  /* 0x00000003000085a7 */ /* 0x000ea400080010ff */
[----:B--2---:R-:W-:Y:S05]  /*8a70*/  @!P0 BRA `(.L_x_139) ;  /* 0xfffffffc00f08947 */ /* 0x004fea000383ffff */
[----:B------:R-:W-:Y:S05]  /*8a80*/  BRA `(.L_x_140) ;  /* 0xffffffa000807947 */ /* 0x000fea000383ffff */
.L_x_43:
[----:B------:R-:W-:-:S07]  /*8a90*/  MOV R0, UR5 ;  /* 0x0000000500007c02 */ /* 0x000fce0008000f00 */
.L_x_141:
[----:B-1----:R1:W2:Y:S02]  /*8aa0*/  SYNCS.PHASECHK.TRANS64.TRYWAIT P0, [R0+URZ], R3 ;  /* 0x00000003000075a7 */ /* 0x0022a400080011ff */
[----:B--2---:R-:W-:Y:S05]  /*8ab0*/  @!P0 NANOSLEEP.SYNCS 0x989680 ;  /* 0x009896800000895d */ /* 0x004fea0003900000 */
[----:B------:R-:W2:Y:S02]  /*8ac0*/  @!P0 SYNCS.PHASECHK.TRANS64 P0, [R0+URZ], R3 ;  /* 0x00000003000085a7 */ /* 0x000ea400080010ff */
[----:B--2---:R-:W-:Y:S05]  /*8ad0*/  @!P0 BRA `(.L_x_141) ;  /* 0xfffffffc00f08947 */ /* 0x004fea000383ffff */
[----:B------:R-:W-:Y:S05]  /*8ae0*/  BRA `(.L_x_142) ;  /* 0xffffffa000907947 */ /* 0x000fea000383ffff */
.L_x_44:
[----:B------:R-:W-:-:S07]  /*8af0*/  MOV R0, UR5 ;  /* 0x0000000500007c02 */ /* 0x000fce0008000f00 */
.L_x_143:
[----:B-1----:R1:W2:Y:S02]  /*8b00*/  SYNCS.PHASECHK.TRANS64.TRYWAIT P0, [R0+URZ], R3 ;  /* 0x00000003000075a7 */ /* 0x0022a400080011ff */
[----:B--2---:R-:W-:Y:S05]  /*8b10*/  @!P0 NANOSLEEP.SYNCS 0x989680 ;  /* 0x009896800000895d */ /* 0x004fea0003900000 */
[----:B------:R-:W2:Y:S02]  /*8b20*/  @!P0 SYNCS.PHASECHK.TRANS64 P0, [R0+URZ], R3 ;  /* 0x00000003000085a7 */ /* 0x000ea400080010ff */
[----:B--2---:R-:W-:Y:S05]  /*8b30*/  @!P0 BRA `(.L_x_143) ;  /* 0xfffffffc00f08947 */ /* 0x004fea000383ffff */
[----:B------:R-:W-:Y:S05]  /*8b40*/  BRA `(.L_x_144) ;  /* 0xffffffa000a07947 */ /* 0x000fea000383ffff */
.L_x_45:
[----:B------:R-:W-:-:S07]  /*8b50*/  MOV R0, UR5 ;  /* 0x0000000500007c02 */ /* 0x000fce0008000f00 */
.L_x_145:
[----:B-1----:R1:W2:Y:S02]  /*8b60*/  SYNCS.PHASECHK.TRANS64.TRYWAIT P0, [R0+URZ], R3 ;  /* 0x00000003000075a7 */ /* 0x0022a400080011ff */
[----:B--2---:R-:W-:Y:S05]  /*8b70*/  @!P0 NANOSLEEP.SYNCS 0x989680 ;  /* 0x009896800000895d */ /* 0x004fea0003900000 */
[----:B------:R-:W2:Y:S02]  /*8b80*/  @!P0 SYNCS.PHASECHK.TRANS64 P0, [R0+URZ], R3 ;  /* 0x00000003000085a7 */ /* 0x000ea400080010ff */
[----:B--2---:R-:W-:Y:S05]  /*8b90*/  @!P0 BRA `(.L_x_145) ;  /* 0xfffffffc00f08947 */ /* 0x004fea000383ffff */
[----:B------:R-:W-:Y:S05]  /*8ba0*/  BRA `(.L_x_146) ;  /* 0xffffffa000b07947 */ /* 0x000fea000383ffff */
.L_x_46:
[----:B------:R-:W-:-:S07]  /*8bb0*/  MOV R0, UR5 ;  /* 0x0000000500007c02 */ /* 0x000fce0008000f00 */
.L_x_147:
[----:B-1----:R1:W2:Y:S02]  /*8bc0*/  SYNCS.PHASECHK.TRANS64.TRYWAIT P0, [R0+URZ], R3 ;  /* 0x00000003000075a7 */ /* 0x0022a400080011ff */
[----:B--2---:R-:W-:Y:S05]  /*8bd0*/  @!P0 NANOSLEEP.SYNCS 0x989680 ;  /* 0x009896800000895d */ /* 0x004fea0003900000 */
[----:B------:R-:W2:Y:S02]  /*8be0*/  @!P0 SYNCS.PHASECHK.TRANS64 P0, [R0+URZ], R3 ;  /* 0x00000003000085a7 */ /* 0x000ea400080010ff */
[----:B--2---:R-:W-:Y:S05]  /*8bf0*/  @!P0 BRA `(.L_x_147) ;  /* 0xfffffffc00f08947 */ /* 0x004fea000383ffff */
[----:B------:R-:W-:Y:S05]  /*8c00*/  BRA `(.L_x_148) ;  /* 0xffffffa000c07947 */ /* 0x000fea000383ffff */
.L_x_47:
[----:B------:R-:W-:-:S07]  /*8c10*/  MOV R0, UR5 ;  /* 0x0000000500007c02 */ /* 0x000fce0008000f00 */
.L_x_149:
[----:B-1----:R1:W2:Y:S02]  /*8c20*/  SYNCS.PHASECHK.TRANS64.TRYWAIT P0, [R0+URZ], R3 ;  /* 0x00000003000075a7 */ /* 0x0022a400080011ff */
[----:B--2---:R-:W-:Y:S05]  /*8c30*/  @!P0 NANOSLEEP.SYNCS 0x989680 ;  /* 0x009896800000895d */ /* 0x004fea0003900000 */
[----:B------:R-:W2:Y:S02]  /*8c40*/  @!P0 SYNCS.PHASECHK.TRANS64 P0, [R0+URZ], R3 ;  /* 0x00000003000085a7 */ /* 0x000ea400080010ff */
[----:B--2---:R-:W-:Y:S05]  /*8c50*/  @!P0 BRA `(.L_x_149) ;  /* 0xfffffffc00f08947 */ /* 0x004fea000383ffff */
[----:B------:R-:W-:Y:S05]  /*8c60*/  BRA `(.L_x_150) ;  /* 0xffffffa000d07947 */ /* 0x000fea000383ffff */
.L_x_48:
[----:B------:R-:W-:-:S07]  /*8c70*/  MOV R0, UR5 ;  /* 0x0000000500007c02 */ /* 0x000fce0008000f00 */
.L_x_151:
[----:B-1----:R1:W2:Y:S02]  /*8c80*/  SYNCS.PHASECHK.TRANS64.TRYWAIT P0, [R0+URZ], R3 ;  /* 0x00000003000075a7 */ /* 0x0022a400080011ff */
[----:B--2---:R-:W-:Y:S05]  /*8c90*/  @!P0 NANOSLEEP.SYNCS 0x989680 ;  /* 0x009896800000895d */ /* 0x004fea0003900000 */
[----:B------:R-:W2:Y:S02]  /*8ca0*/  @!P0 SYNCS.PHASECHK.TRANS64 P0, [R0+URZ], R3 ;  /* 0x00000003000085a7 */ /* 0x000ea400080010ff */
[----:B--2---:R-:W-:Y:S05]  /*8cb0*/  @!P0 BRA `(.L_x_151) ;  /* 0xfffffffc00f08947 */ /* 0x004fea000383ffff */
[----:B------:R-:W-:Y:S05]  /*8cc0*/  BRA `(.L_x_152) ;  /* 0xffffffa000e07947 */ /* 0x000fea000383ffff */
.L_x_49:
[----:B------:R-:W-:-:S07]  /*8cd0*/  MOV R0, UR5 ;  /* 0x0000000500007c02 */ /* 0x000fce0008000f00 */
.L_x_153:
[----:B-1----:R1:W2:Y:S02]  /*8ce0*/  SYNCS.PHASECHK.TRANS64.TRYWAIT P0, [R0+URZ], R3 ;  /* 0x00000003000075a7 */ /* 0x0022a400080011ff */
[----:B--2---:R-:W-:Y:S05]  /*8cf0*/  @!P0 NANOSLEEP.SYNCS 0x989680 ;  /* 0x009896800000895d */ /* 0x004fea0003900000 */
[----:B------:R-:W2:Y:S02]  /*8d00*/  @!P0 SYNCS.PHASECHK.TRANS64 P0, [R0+URZ], R3 ;  /* 0x00000003000085a7 */ /* 0x000ea400080010ff */
[----:B--2---:R-:W-:Y:S05]  /*8d10*/  @!P0 BRA `(.L_x_153) ;  /* 0xfffffffc00f08947 */ /* 0x004fea000383ffff */
[----:B------:R-:W-:Y:S05]  /*8d20*/  BRA `(.L_x_154) ;  /* 0xffffffa000f07947 */ /* 0x000fea000383ffff */
.L_x_52:
[----:B------:R-:W-:-:S07]  /*8d30*/  MOV R4, UR4 ;  /* 0x0000000400047c02 */ /* 0x000fce0008000f00 */
.L_x_155:
[----:B--2---:R2:W3:Y:S02]  /*8d40*/  SYNCS.PHASECHK.TRANS64.TRYWAIT P1, [R4+URZ+0xe8], R7 ;  /* 0x0000e807040075a7 */ /* 0x0044e400080211ff */
[----:B---3--:R-:W-:Y:S05]  /*8d50*/  @!P1 NANOSLEEP.SYNCS 0x989680 ;  /* 0x009896800000995d */ /* 0x008fea0003900000 */
[----:B------:R-:W3:Y:S02]  /*8d60*/  @!P1 SYNCS.PHASECHK.TRANS64 P1, [R4+URZ+0xe8], R7 ;  /* 0x0000e807040095a7 */ /* 0x000ee400080210ff */
[----:B---3--:R-:W-:Y:S05]  /*8d70*/  @!P1 BRA `(.L_x_155) ;  /* 0xfffffffc00f09947 */ /* 0x008fea000383ffff */
[----:B------:R-:W-:Y:S05]  /*8d80*/  BRA `(.L_x_156) ;  /* 0xffffffa400607947 */ /* 0x000fea000383ffff */
.L_x_53:
[----:B--2---:R-:W-:-:S07]  /*8d90*/  MOV R4, UR4 ;  /* 0x0000000400047c02 */ /* 0x004fce0008000f00 */
.L_x_157:
[----:B--2---:R2:W3:Y:S02]  /*8da0*/  SYNCS.PHASECHK.TRANS64.TRYWAIT P1, [R4+URZ+0xe0], R5 ;  /* 0x0000e005040075a7 */ /* 0x0044e400080211ff */
[----:B---3--:R-:W-:Y:S05]  /*8db0*/  @!P1 NANOSLEEP.SYNCS 0x989680 ;  /* 0x009896800000995d */ /* 0x008fea0003900000 */
[----:B------:R-:W3:Y:S02]  /*8dc0*/  @!P1 SYNCS.PHASECHK.TRANS64 P1, [R4+URZ+0xe0], R5 ;  /* 0x0000e005040095a7 */ /* 0x000ee400080210ff */
[----:B---3--:R-:W-:Y:S05]  /*8dd0*/  @!P1 BRA `(.L_x_157) ;  /* 0xfffffffc00f09947 */ /* 0x008fea000383ffff */
[----:B------:R-:W-:Y:S05]  /*8de0*/  BRA `(.L_x_158) ;  /* 0xffffffa400687947 */ /* 0x000fea000383ffff */
.L_x_63:
[----:B--2---:R-:W-:-:S04]  /*8df0*/  MOV R5, UR5 ;  /* 0x0000000500057c02 */ /* 0x004fc80008000f00 */
[----:B------:R2:W3:Y:S03]  /*8e00*/  SYNCS.PHASECHK.TRANS64.TRYWAIT P0, [R5+URZ+0x8], R6 ;  /* 0x00000806050075a7 */ /* 0x0004e600080011ff */
[----:B---3--:R-:W-:Y:S05]  /*8e10*/  @!P0 NANOSLEEP.SYNCS 0x989680 ;  /* 0x009896800000895d */ /* 0x008fea0003900000 */
[----:B------:R-:W3:Y:S02]  /*8e20*/  @!P0 SYNCS.PHASECHK.TRANS64 P0, [R5+URZ+0x8], R6 ;  /* 0x00000806050085a7 */ /* 0x000ee400080010ff */
[----:B---3--:R-:W-:Y:S05]  /*8e30*/  @!P0 BRA `(.L_x_63) ;  /* 0xfffffffc00ec8947 */ /* 0x008fea000383ffff */
[----:B------:R-:W-:Y:S05]  /*8e40*/  BRA `(.L_x_62) ;  /* 0xffffffa800347947 */ /* 0x000fea000383ffff */
.L_x_65:
[----:B------:R-:W-:Y:S01]  /*8e50*/  BSSY B0, `(.L_x_159) ;  /* 0x0000006000007945 */ /* 0x000fe20003800000 */
[----:B------:R-:W-:-:S07]  /*8e60*/  MOV R15, 0xffffffff ;  /* 0xffffffff000f7802 */ /* 0x000fce0000000f00 */
[----:B-12--5:R-:W-:Y:S05]  /*8e70*/  WARPSYNC.COLLECTIVE R15, `(.L_x_160) ;  /* 0x000000000f0c7348 */ /* 0x026fea0003c00000 */
[----:B------:R-:W-:Y:S02]  /*8e80*/  ELECT P6, UR79, PT ;  /* 0x00000000004f782f */ /* 0x000fe400038c0000 */
[----:B------:R-:W-:Y:S01]  /*8e90*/  MOV R14, UR79 ;  /* 0x0000004f000e7c02 */ /* 0x000fe20008000f00 */
[----:B-12--5:R-:W-:Y:S10]  /*8ea0*/  ENDCOLLECTIVE ;  /* 0x000000000000791b */ /* 0x026ff40003800000 */
.L_x_160:
[----:B------:R-:W-:Y:S05]  /*8eb0*/  BSYNC B0 ;  /* 0x0000000000007941 */ /* 0x000fea0003800000 */
.L_x_159:
[----:B------:R-:W-:Y:S05]  /*8ec0*/  BRA `(.L_x_161) ;  /* 0xffffffa800647947 */ /* 0x000fea000383ffff */
.L_x_67:
[----:B--2---:R-:W-:-:S04]  /*8ed0*/  MOV R3, UR5 ;  /* 0x0000000500037c02 */ /* 0x004fc80008000f00 */
[----:B------:R2:W3:Y:S03]  /*8ee0*/  SYNCS.PHASECHK.TRANS64.TRYWAIT P0, [R3+URZ+0x8], R4 ;  /* 0x00000804030075a7 */ /* 0x0004e600080011ff */
[----:B---3--:R-:W-:Y:S05]  /*8ef0*/  @!P0 NANOSLEEP.SYNCS 0x989680 ;  /* 0x009896800000895d */ /* 0x008fea0003900000 */
[----:B------:R-:W3:Y:S02]  /*8f00*/  @!P0 SYNCS.PHASECHK.TRANS64 P0, [R3+URZ+0x8], R4 ;  /* 0x00000804030085a7 */ /* 0x000ee400080010ff */
[----:B---3--:R-:W-:Y:S05]  /*8f10*/  @!P0 BRA `(.L_x_67) ;  /* 0xfffffffc00ec8947 */ /* 0x008fea000383ffff */
[----:B------:R-:W-:Y:S05]  /*8f20*/  BRA `(.L_x_66) ;  /* 0xffffffa800687947 */ /* 0x000fea000383ffff */
.L_x_68:
[----:B------:R-:W-:-:S07]  /*8f30*/  MOV R4, UR20 ;  /* 0x0000001400047c02 */ /* 0x000fce0008000f00 */
.L_x_162:
[----:B-1----:R1:W2:Y:S02]  /*8f40*/  SYNCS.PHASECHK.TRANS64.TRYWAIT P0, [R4+URZ+0xe0], R5 ;  /* 0x0000e005040075a7 */ /* 0x0022a400080011ff */
[----:B--2---:R-:W-:Y:S05]  /*8f50*/  @!P0 NANOSLEEP.SYNCS 0x989680 ;  /* 0x009896800000895d */ /* 0x004fea0003900000 */
[----:B------:R-:W2:Y:S02]  /*8f60*/  @!P0 SYNCS.PHASECHK.TRANS64 P0, [R4+URZ+0xe0], R5 ;  /* 0x0000e005040085a7 */ /* 0x000ea400080010ff */
[----:B--2---:R-:W-:Y:S05]  /*8f70*/  @!P0 BRA `(.L_x_162) ;  /* 0xfffffffc00f08947 */ /* 0x004fea000383ffff */
[----:B------:R-:W-:Y:S05]  /*8f80*/  BRA `(.L_x_163) ;  /* 0xffffffac00647947 */ /* 0x000fea000383ffff */
.L_x_70:
[----:B------:R-:W-:-:S07]  /*8f90*/  MOV R4, UR25 ;  /* 0x0000001900047c02 */ /* 0x000fce0008000f00 */
.L_x_164:
[----:B-1----:R1:W2:Y:S02]  /*8fa0*/  SYNCS.PHASECHK.TRANS64.TRYWAIT P0, [R4+URZ+0x100], R5 ;  /* 0x00010005040075a7 */ /* 0x0022a400080011ff */
[----:B--2---:R-:W-:Y:S05]  /*8fb0*/  @!P0 NANOSLEEP.SYNCS 0x989680 ;  /* 0x009896800000895d */ /* 0x004fea0003900000 */
[----:B------:R-:W2:Y:S02]  /*8fc0*/  @!P0 SYNCS.PHASECHK.TRANS64 P0, [R4+URZ+0x100], R5 ;  /* 0x00010005040085a7 */ /* 0x000ea400080010ff */
[----:B--2---:R-:W-:Y:S05]  /*8fd0*/  @!P0 BRA `(.L_x_164) ;  /* 0xfffffffc00f08947 */ /* 0x004fea000383ffff */
[----:B------:R-:W-:Y:S05]  /*8fe0*/  BRA `(.L_x_69) ;  /* 0xffffffac00847947 */ /* 0x000fea000383ffff */
.L_x_74:
[----:B-1----:R-:W-:Y:S07]  /*8ff0*/  MOV R4, UR18 ;  /* 0x0000001200047c02 */ /* 0x002fee0008000f00 */
.L_x_165:
[----:B-1----:R1:W2:Y:S02]  /*9000*/  SYNCS.PHASECHK.TRANS64.TRYWAIT P0, [R4+URZ], R7 ;  /* 0x00000007040075a7 */ /* 0x0022a400080011ff */
[----:B--2---:R-:W-:Y:S05]  /*9010*/  @!P0 NANOSLEEP.SYNCS 0x989680 ;  /* 0x009896800000895d */ /* 0x004fea0003900000 */
[----:B------:R-:W2:Y:S02]  /*9020*/  @!P0 SYNCS.PHASECHK.TRANS64 P0, [R4+URZ], R7 ;  /* 0x00000007040085a7 */ /* 0x000ea400080010ff */
[----:B--2---:R-:W-:Y:S05]  /*9030*/  @!P0 BRA `(.L_x_165) ;  /* 0xfffffffc00f08947 */ /* 0x004fea000383ffff */
[----:B------:R-:W-:Y:S05]  /*9040*/  BRA `(.L_x_73) ;  /* 0xffffffac00a87947 */ /* 0x000fea000383ffff */
.L_x_78:
[----:B--2---:R-:W-:-:S07]  /*9050*/  MOV R0, UR4 ;  /* 0x0000000400007c02 */ /* 0x004fce0008000f00 */
.L_x_166:
[----:B-1----:R1:W2:Y:S02]  /*9060*/  SYNCS.PHASECHK.TRANS64.TRYWAIT P0, [R0+URZ], R5 ;  /* 0x00000005000075a7 */ /* 0x0022a400080011ff */
[----:B--2---:R-:W-:Y:S05]  /*9070*/  @!P0 NANOSLEEP.SYNCS 0x989680 ;  /* 0x009896800000895d */ /* 0x004fea0003900000 */
[----:B------:R-:W2:Y:S02]  /*9080*/  @!P0 SYNCS.PHASECHK.TRANS64 P0, [R0+URZ], R5 ;  /* 0x00000005000085a7 */ /* 0x000ea400080010ff */
[----:B--2---:R-:W-:Y:S05]  /*9090*/  @!P0 BRA `(.L_x_166) ;  /* 0xfffffffc00f08947 */ /* 0x004fea000383ffff */
[----:B------:R-:W-:Y:S05]  /*90a0*/  BRA `(.L_x_167) ;  /* 0xffffffb000b07947 */ /* 0x000fea000383ffff */
.L_x_81:
[----:B------:R-:W-:-:S07]  /*90b0*/  MOV R0, UR20 ;  /* 0x0000001400007c02 */ /* 0x000fce0008000f00 */
.L_x_168:
[----:B-1----:R1:W2:Y:S02]  /*90c0*/  SYNCS.PHASECHK.TRANS64.TRYWAIT P1, [R0+URZ+0x110], R5 ;  /* 0x00011005000075a7 */ /* 0x0022a400080211ff */
[----:B--2---:R-:W-:Y:S05]  /*90d0*/  @!P1 NANOSLEEP.SYNCS 0x989680 ;  /* 0x009896800000995d */ /* 0x004fea0003900000 */
[----:B------:R-:W2:Y:S02]  /*90e0*/  @!P1 SYNCS.PHASECHK.TRANS64 P1, [R0+URZ+0x110], R5 ;  /* 0x00011005000095a7 */ /* 0x000ea400080210ff */
[----:B--2---:R-:W-:Y:S05]  /*90f0*/  @!P1 BRA `(.L_x_168) ;  /* 0xfffffffc00f09947 */ /* 0x004fea000383ffff */
[----:B------:R-:W-:Y:S05]  /*9100*/  BRA `(.L_x_169) ;  /* 0xffffffb000fc7947 */ /* 0x000fea000383ffff */
.L_x_86:
[----:B------:R-:W-:Y:S07]  /*9110*/  MOV R0, UR24 ;  /* 0x0000001800007c02 */ /* 0x000fee0008000f00 */
.L_x_170:
[----:B--2---:R2:W4:Y:S02]  /*9120*/  SYNCS.PHASECHK.TRANS64.TRYWAIT P0, [R0+URZ+0xe0], R5 ;  /* 0x0000e005000075a7 */ /* 0x00452400080011ff */
[----:B----4-:R-:W-:Y:S05]  /*9130*/  @!P0 NANOSLEEP.SYNCS 0x989680 ;  /* 0x009896800000895d */ /* 0x010fea0003900000 */
[----:B------:R-:W4:Y:S02]  /*9140*/  @!P0 SYNCS.PHASECHK.TRANS64 P0, [R0+URZ+0xe0], R5 ;  /* 0x0000e005000085a7 */ /* 0x000f2400080010ff */
[----:B----4-:R-:W-:Y:S05]  /*9150*/  @!P0 BRA `(.L_x_170) ;  /* 0xfffffffc00f08947 */ /* 0x010fea000383ffff */
[----:B------:R-:W-:Y:S05]  /*9160*/  BRA `(.L_x_171) ;  /* 0xffffffb800347947 */ /* 0x000fea000383ffff */
.L_x_89:
[----:B------:R-:W-:Y:S07]  /*9170*/  MOV R0, UR24 ;  /* 0x0000001800007c02 */ /* 0x000fee0008000f00 */
.L_x_172:
[----:B--2---:R2:W4:Y:S02]  /*9180*/  SYNCS.PHASECHK.TRANS64.TRYWAIT P2, [R0+URZ+0xd8], R13 ;  /* 0x0000d80d000075a7 */ /* 0x00452400080411ff */
[----:B----4-:R-:W-:Y:S05]  /*9190*/  @!P2 NANOSLEEP.SYNCS 0x989680 ;  /* 0x009896800000a95d */ /* 0x010fea0003900000 */
[----:B------:R-:W4:Y:S02]  /*91a0*/  @!P2 SYNCS.PHASECHK.TRANS64 P2, [R0+URZ+0xd8], R13 ;  /* 0x0000d80d0000a5a7 */ /* 0x000f2400080410ff */
[----:B----4-:R-:W-:Y:S05]  /*91b0*/  @!P2 BRA `(.L_x_172) ;  /* 0xfffffffc00f0a947 */ /* 0x010fea000383ffff */
[----:B------:R-:W-:Y:S05]  /*91c0*/  BRA `(.L_x_88) ;  /* 0xffffffbc00947947 */ /* 0x000fea000383ffff */
.L_x_92:
[----:B------:R-:W-:Y:S07]  /*91d0*/  MOV R0, UR4 ;  /* 0x0000000400007c02 */ /* 0x000fee0008000f00 */
.L_x_173:
[----:B--2---:R2:W3:Y:S02]  /*91e0*/  SYNCS.PHASECHK.TRANS64.TRYWAIT P1, [R0+URZ+0xb8], R13 ;  /* 0x0000b80d000075a7 */ /* 0x0044e400080211ff */
[----:B---3--:R-:W-:Y:S05]  /*91f0*/  @!P1 NANOSLEEP.SYNCS 0x989680 ;  /* 0x009896800000995d */ /* 0x008fea0003900000 */
[----:B------:R-:W3:Y:S02]  /*9200*/  @!P1 SYNCS.PHASECHK.TRANS64 P1, [R0+URZ+0xb8], R13 ;  /* 0x0000b80d000095a7 */ /* 0x000ee400080210ff */
[----:B---3--:R-:W-:Y:S05]  /*9210*/  @!P1 BRA `(.L_x_173) ;  /* 0xfffffffc00f09947 */ /* 0x008fea000383ffff */
[----:B------:R-:W-:Y:S05]  /*9220*/  BRA `(.L_x_174) ;  /* 0xffffffc0002c7947 */ /* 0x000fea000383ffff */
.L_x_93:
[----:B------:R-:W-:Y:S07]  /*9230*/  MOV R5, UR5 ;  /* 0x0000000500057c02 */ /* 0x000fee0008000f00 */
.L_x_175:
[----:B--2---:R2:W3:Y:S02]  /*9240*/  SYNCS.PHASECHK.TRANS64.TRYWAIT P0, [R5+URZ+0xb8], R12 ;  /* 0x0000b80c050075a7 */ /* 0x0044e400080011ff */
[----:B---3--:R-:W-:Y:S05]  /*9250*/  @!P0 NANOSLEEP.SYNCS 0x989680 ;  /* 0x009896800000895d */ /* 0x008fea0003900000 */
[----:B------:R-:W3:Y:S02]  /*9260*/  @!P0 SYNCS.PHASECHK.TRANS64 P0, [R5+URZ+0xb8], R12 ;  /* 0x0000b80c050085a7 */ /* 0x000ee400080010ff */
[----:B---3--:R-:W-:Y:S05]  /*9270*/  @!P0 BRA `(.L_x_175) ;  /* 0xfffffffc00f08947 */ /* 0x008fea000383ffff */
[----:B------:R-:W-:Y:S05]  /*9280*/  BRA `(.L_x_176) ;  /* 0xffffffc000947947 */ /* 0x000fea000383ffff */
.L_x_95:
[----:B------:R-:W-:-:S07]  /*9290*/  MOV R0, UR4 ;  /* 0x0000000400007c02 */ /* 0x000fce0008000f00 */
.L_x_177:
[----:B--2---:R2:W3:Y:S02]  /*92a0*/  SYNCS.PHASECHK.TRANS64.TRYWAIT P0, [R0+URZ], R3 ;  /* 0x00000003000075a7 */ /* 0x0044e400080011ff */
[----:B---3--:R-:W-:Y:S05]  /*92b0*/  @!P0 NANOSLEEP.SYNCS 0x989680 ;  /* 0x009896800000895d */ /* 0x008fea0003900000 */
[----:B------:R-:W3:Y:S02]  /*92c0*/  @!P0 SYNCS.PHASECHK.TRANS64 P0, [R0+URZ], R3 ;  /* 0x00000003000085a7 */ /* 0x000ee400080010ff */
[----:B---3--:R-:W-:Y:S05]  /*92d0*/  @!P0 BRA `(.L_x_177) ;  /* 0xfffffffc00f08947 */ /* 0x008fea000383ffff */
[----:B------:R-:W-:Y:S05]  /*92e0*/  BRA `(.L_x_178) ;  /* 0xffffffc400187947 */ /* 0x000fea000383ffff */
.L_x_96:
[----:B------:R-:W-:-:S07]  /*92f0*/  MOV R0, UR5 ;  /* 0x0000000500007c02 */ /* 0x000fce0008000f00 */
.L_x_179:
[----:B--2---:R2:W3:Y:S02]  /*9300*/  SYNCS.PHASECHK.TRANS64.TRYWAIT P0, [R0+URZ], R3 ;  /* 0x00000003000075a7 */ /* 0x0044e400080011ff */
[----:B---3--:R-:W-:Y:S05]  /*9310*/  @!P0 NANOSLEEP.SYNCS 0x989680 ;  /* 0x009896800000895d */ /* 0x008fea0003900000 */
[----:B------:R-:W3:Y:S02]  /*9320*/  @!P0 SYNCS.PHASECHK.TRANS64 P0, [R0+URZ], R3 ;  /* 0x00000003000085a7 */ /* 0x000ee400080010ff */
[----:B---3--:R-:W-:Y:S05]  /*9330*/  @!P0 BRA `(.L_x_179) ;  /* 0xfffffffc00f08947 */ /* 0x008fea000383ffff */
[----:B------:R-:W-:Y:S05]  /*9340*/  BRA `(.L_x_180) ;  /* 0xffffffc400247947 */ /* 0x000fea000383ffff */
.L_x_98:
[----:B------:R-:W-:Y:S07]  /*9350*/  MOV R0, UR49 ;  /* 0x0000003100007c02 */ /* 0x000fee0008000f00 */
.L_x_181:
[----:B-1----:R1:W2:Y:S02]  /*9360*/  SYNCS.PHASECHK.TRANS64.TRYWAIT P0, [R0+URZ+0xe0], R3 ;  /* 0x0000e003000075a7 */ /* 0x0022a400080011ff */
[----:B--2---:R-:W-:Y:S05]  /*9370*/  @!P0 NANOSLEEP.SYNCS 0x989680 ;  /* 0x009896800000895d */ /* 0x004fea0003900000 */
[----:B------:R-:W2:Y:S02]  /*9380*/  @!P0 SYNCS.PHASECHK.TRANS64 P0, [R0+URZ+0xe0], R3 ;  /* 0x0000e003000085a7 */ /* 0x000ea400080010ff */
[----:B--2---:R-:W-:Y:S05]  /*9390*/  @!P0 BRA `(.L_x_181) ;  /* 0xfffffffc00f08947 */ /* 0x004fea000383ffff */
[----:B------:R-:W-:Y:S05]  /*93a0*/  BRA `(.L_x_182) ;  /* 0xffffffc800147947 */ /* 0x000fea000383ffff */
.L_x_108:
[----:B-1----:R1:W3:Y:S02]  /*93b0*/  SYNCS.PHASECHK.TRANS64.TRYWAIT P1, [R0+URZ+0xa0], R5 ;  /* 0x0000a005000075a7 */ /* 0x0022e400080211ff */
[----:B---3--:R-:W-:Y:S05]  /*93c0*/  @!P1 NANOSLEEP.SYNCS 0x989680 ;  /* 0x009896800000995d */ /* 0x008fea0003900000 */
[----:B------:R-:W3:Y:S02]  /*93d0*/  @!P1 SYNCS.PHASECHK.TRANS64 P1, [R0+URZ+0xa0], R5 ;  /* 0x0000a005000095a7 */ /* 0x000ee400080210ff */
[----:B---3--:R-:W-:Y:S05]  /*93e0*/  @!P1 BRA `(.L_x_108) ;  /* 0xfffffffc00f09947 */ /* 0x008fea000383ffff */
[----:B------:R-:W-:Y:S05]  /*93f0*/  BRA `(.L_x_107) ;  /* 0xffffffd800087947 */ /* 0x000fea000383ffff */
.L_x_110:
[----:B-1----:R1:W4:Y:S02]  /*9400*/  SYNCS.PHASECHK.TRANS64.TRYWAIT P0, [R108+URZ+0xf0], R3 ;  /* 0x0000f0036c0075a7 */ /* 0x00232400080011ff */
[----:B----4-:R-:W-:Y:S05]  /*9410*/  @!P0 NANOSLEEP.SYNCS 0x989680 ;  /* 0x009896800000895d */ /* 0x010fea0003900000 */
[----:B------:R-:W4:Y:S02]  /*9420*/  @!P0 SYNCS.PHASECHK.TRANS64 P0, [R108+URZ+0xf0], R3 ;  /* 0x0000f0036c0085a7 */ /* 0x000f2400080010ff */
[----:B----4-:R-:W-:Y:S05]  /*9430*/  @!P0 BRA `(.L_x_110) ;  /* 0xfffffffc00f08947 */ /* 0x010fea000383ffff */
[----:B------:R-:W-:Y:S05]  /*9440*/  BRA `(.L_x_109) ;  /* 0xffffffd800407947 */ /* 0x000fea000383ffff */
.L_x_121:
[----:B--2---:R2:W4:Y:S02]  /*9450*/  SYNCS.PHASECHK.TRANS64.TRYWAIT P0, [R3+URZ+0xa0], R46 ;  /* 0x0000a02e030075a7 */ /* 0x00452400080011ff */
[----:B----4-:R-:W-:Y:S05]  /*9460*/  @!P0 NANOSLEEP.SYNCS 0x989680 ;  /* 0x009896800000895d */ /* 0x010fea0003900000 */
[----:B------:R-:W4:Y:S02]  /*9470*/  @!P0 SYNCS.PHASECHK.TRANS64 P0, [R3+URZ+0xa0], R46 ;  /* 0x0000a02e030085a7 */ /* 0x000f2400080010ff */
[----:B----4-:R-:W-:Y:S05]  /*9480*/  @!P0 BRA `(.L_x_121) ;  /* 0xfffffffc00f08947 */ /* 0x010fea000383ffff */
[----:B------:R-:W-:Y:S05]  /*9490*/  BRA `(.L_x_120) ;  /* 0xffffffe400347947 */ /* 0x000fea000383ffff */
        .weak           $__internal_0_$__cuda_sm10x_tcgen05_guardrail_trap_col_being_dealloced_not_returned_by_alloc
        .type           $__internal_0_$__cuda_sm10x_tcgen05_guardrail_trap_col_being_dealloced_not_returned_by_alloc,@function
        .size           $__internal_0_$__cuda_sm10x_tcgen05_guardrail_trap_col_being_dealloced_not_returned_by_alloc,($__internal_1_$__cuda_sm10x_tcgen05_guardrail_trap_phase_invalid_during_alloc - $__internal_0_$__cuda_sm10x_tcgen05_guardrail_trap_col_being_dealloced_not_returned_by_alloc)
$__internal_0_$__cuda_sm10x_tcgen05_guardrail_trap_col_being_dealloced_not_returned_by_alloc:
[----:B------:R-:W-:Y:S05]  /*94a0*/  BPT.TRAP 0x1 ;  /* 0x000000040000795c */ /* 0x000fea0000300000 */
[----:B------:R-:W-:-:S04]  /*94b0*/  HFMA2 R3, -RZ, RZ, 0, 0 ;  /* 0x00000000ff037431 */ /* 0x000fc800000001ff */
[----:B------:R-:W-:Y:S05]  /*94c0*/  RET.REL.NODEC R2 `(_ZN7cutlass13device_kernelINS_4conv6kernel13ConvUniversalINS1_16ConvProblemShapeILNS1_8OperatorE0ELi2EEENS1_10collective14CollectiveConvINS1_47MainloopSm100TmaUmmaWarpSpecializedImplicitGemmILS5_0ELi10ELi2ELi1ELi2EN4cute5tupleIJNSA_1CILi2EEENSC_ILi1EEESE_EEEEENSB_IJNSC_ILi256EEENSC_ILi64EEENSB_IJSI_EEEEEENS_6half_tESL_NSA_8TiledMMAINSA_8MMA_AtomIJNSA_26SM100_MMA_F16BF16_2x1SM_SSISL_SL_fLi256ELi64ELNSA_4UMMA5MajorE0ELSQ_0ELNSP_7ScaleInE0ELSR_0EEEEEENSA_6LayoutINSB_IJSE_SE_SE_EEENSB_IJNSC_ILi0EEESW_SW_EEEEENSB_IJNSA_10UnderscoreESZ_SZ_EEEEENS7_6detail27Sm100ImplicitGemmTileTraitsINSA_25SM100_TMA_2SM_LOAD_IM2COLENSA_14ComposedLayoutINSA_7SwizzleILi3ELi4ELi3EEENSA_18smem_ptr_flag_bitsILi16EEENSU_INSB_IJNSC_ILi8EEESI_EEENSB_IJSI_SE_EEEEEEEvEENS13_INSA_18SM100_TMA_2SM_LOADES1E_vEEEENS_8epilogue10collective18CollectiveEpilogueINS1J_23Sm100TmaWarpSpecializedILi3ELi2ELi32ELb1ELb0EEEJNSB_IJNSC_ILi128EEESI_SJ_EEENSB_IJNSU_IS1O_SE_EENSU_INSC_ILi32EEESE_EEEEESL_NSB_IJNSB_IJlllEEESE_SW_EEESL_S1V_NS1J_6fusion15FusionCallbacksIS1N_NS1W_17LinearCombinationISL_fSL_fLNS_15FloatRoundStyleE2EEES1P_S1T_JEEENSA_5SM1004TMEM4LOAD26SM100_TMEM_LOAD_32dp32b32xENSA_20SM90_TMA_LOAD_IM2COLENS15_INS16_ILi2ELi4ELi3EEES19_NSU_INSB_IJS1A_S1R_EEENSB_IJS1R_SE_EEEEEEENSA_39AutoVectorizingCopyWithAssumedAlignmentILi128EEENSA_21SM90_TMA_STORE_IM2COLES2B_S2D_S2D_EEEvvEEEEvNT_6ParamsE) ;  /* 0xffffff6802cc7950 */ /* 0x000fea0003c3ffff */
        .weak           $__internal_1_$__cuda_sm10x_tcgen05_guardrail_trap_phase_invalid_during_alloc
        .type           $__internal_1_$__cuda_sm10x_tcgen05_guardrail_trap_phase_invalid_during_alloc,@function
        .size           $__internal_1_$__cuda_sm10x_tcgen05_guardrail_trap_phase_invalid_during_alloc,($__internal_2_$__cuda_sm10x_tcgen05_guardrail_trap_unallocated_columns_being_dealloced - $__internal_1_$__cuda_sm10x_tcgen05_guardrail_trap_phase_invalid_during_alloc)
$__internal_1_$__cuda_sm10x_tcgen05_guardrail_trap_phase_invalid_during_alloc:
[----:B------:R-:W-:Y:S05]  /*94d0*/  BPT.TRAP 0x1 ;  /* 0x000000040000795c */ /* 0x000fea0000300000 */
[----:B------:R-:W-:-:S04]  /*94e0*/  MOV R5, 0x0 ;  /* 0x0000000000057802 */ /* 0x000fc80000000f00 */
[----:B------:R-:W-:Y:S05]  /*94f0*/  RET.REL.NODEC R4 `(_ZN7cutlass13device_kernelINS_4conv6kernel13ConvUniversalINS1_16ConvProblemShapeILNS1_8OperatorE0ELi2EEENS1_10collective14CollectiveConvINS1_47MainloopSm100TmaUmmaWarpSpecializedImplicitGemmILS5_0ELi10ELi2ELi1ELi2EN4cute5tupleIJNSA_1CILi2EEENSC_ILi1EEESE_EEEEENSB_IJNSC_ILi256EEENSC_ILi64EEENSB_IJSI_EEEEEENS_6half_tESL_NSA_8TiledMMAINSA_8MMA_AtomIJNSA_26SM100_MMA_F16BF16_2x1SM_SSISL_SL_fLi256ELi64ELNSA_4UMMA5MajorE0ELSQ_0ELNSP_7ScaleInE0ELSR_0EEEEEENSA_6LayoutINSB_IJSE_SE_SE_EEENSB_IJNSC_ILi0EEESW_SW_EEEEENSB_IJNSA_10UnderscoreESZ_SZ_EEEEENS7_6detail27Sm100ImplicitGemmTileTraitsINSA_25SM100_TMA_2SM_LOAD_IM2COLENSA_14ComposedLayoutINSA_7SwizzleILi3ELi4ELi3EEENSA_18smem_ptr_flag_bitsILi16EEENSU_INSB_IJNSC_ILi8EEESI_EEENSB_IJSI_SE_EEEEEEEvEENS13_INSA_18SM100_TMA_2SM_LOADES1E_vEEEENS_8epilogue10collective18CollectiveEpilogueINS1J_23Sm100TmaWarpSpecializedILi3ELi2ELi32ELb1ELb0EEEJNSB_IJNSC_ILi128EEESI_SJ_EEENSB_IJNSU_IS1O_SE_EENSU_INSC_ILi32EEESE_EEEEESL_NSB_IJNSB_IJlllEEESE_SW_EEESL_S1V_NS1J_6fusion15FusionCallbacksIS1N_NS1W_17LinearCombinationISL_fSL_fLNS_15FloatRoundStyleE2EEES1P_S1T_JEEENSA_5SM1004TMEM4LOAD26SM100_TMEM_LOAD_32dp32b32xENSA_20SM90_TMA_LOAD_IM2COLENS15_INS16_ILi2ELi4ELi3EEES19_NSU_INSB_IJS1A_S1R_EEENSB_IJS1R_SE_EEEEEEENSA_39AutoVectorizingCopyWithAssumedAlignmentILi128EEENSA_21SM90_TMA_STORE_IM2COLES2B_S2D_S2D_EEEvvEEEEvNT_6ParamsE) ;  /* 0xffffff6804c07950 */ /* 0x000fea0003c3ffff */
        .weak           $__internal_2_$__cuda_sm10x_tcgen05_guardrail_trap_unallocated_columns_being_dealloced
        .type           $__internal_2_$__cuda_sm10x_tcgen05_guardrail_trap_unallocated_columns_being_dealloced,@function
        .size           $__internal_2_$__cuda_sm10x_tcgen05_guardrail_trap_unallocated_columns_being_dealloced,(.L_x_184 - $__internal_2_$__cuda_sm10x_tcgen05_guardrail_trap_unallocated_columns_being_dealloced)
$__internal_2_$__cuda_sm10x_tcgen05_guardrail_trap_unallocated_columns_being_dealloced:
[----:B------:R-:W-:Y:S05]  /*9500*/  BPT.TRAP 0x1 ;  /* 0x000000040000795c */ /* 0x000fea0000300000 */
[----:B------:R-:W-:-:S04]  /*9510*/  HFMA2 R3, -RZ, RZ, 0, 0 ;  /* 0x00000000ff037431 */ /* 0x000fc800000001ff */
[----:B------:R-:W-:Y:S05]  /*9520*/  RET.REL.NODEC R2 `(_ZN7cutlass13device_kernelINS_4conv6kernel13ConvUniversalINS1_16ConvProblemShapeILNS1_8OperatorE0ELi2EEENS1_10collective14CollectiveConvINS1_47MainloopSm100TmaUmmaWarpSpecializedImplicitGemmILS5_0ELi10ELi2ELi1ELi2EN4cute5tupleIJNSA_1CILi2EEENSC_ILi1EEESE_EEEEENSB_IJNSC_ILi256EEENSC_ILi64EEENSB_IJSI_EEEEEENS_6half_tESL_NSA_8TiledMMAINSA_8MMA_AtomIJNSA_26SM100_MMA_F16BF16_2x1SM_SSISL_SL_fLi256ELi64ELNSA_4UMMA5MajorE0ELSQ_0ELNSP_7ScaleInE0ELSR_0EEEEEENSA_6LayoutINSB_IJSE_SE_SE_EEENSB_IJNSC_ILi0EEESW_SW_EEEEENSB_IJNSA_10UnderscoreESZ_SZ_EEEEENS7_6detail27Sm100ImplicitGemmTileTraitsINSA_25SM100_TMA_2SM_LOAD_IM2COLENSA_14ComposedLayoutINSA_7SwizzleILi3ELi4ELi3EEENSA_18smem_ptr_flag_bitsILi16EEENSU_INSB_IJNSC_ILi8EEESI_EEENSB_IJSI_SE_EEEEEEEvEENS13_INSA_18SM100_TMA_2SM_LOADES1E_vEEEENS_8epilogue10collective18CollectiveEpilogueINS1J_23Sm100TmaWarpSpecializedILi3ELi2ELi32ELb1ELb0EEEJNSB_IJNSC_ILi128EEESI_SJ_EEENSB_IJNSU_IS1O_SE_EENSU_INSC_ILi32EEESE_EEEEESL_NSB_IJNSB_IJlllEEESE_SW_EEESL_S1V_NS1J_6fusion15FusionCallbacksIS1N_NS1W_17LinearCombinationISL_fSL_fLNS_15FloatRoundStyleE2EEES1P_S1T_JEEENSA_5SM1004TMEM4LOAD26SM100_TMEM_LOAD_32dp32b32xENSA_20SM90_TMA_LOAD_IM2COLENS15_INS16_ILi2ELi4ELi3EEES19_NSU_INSB_IJS1A_S1R_EEENSB_IJS1R_SE_EEEEEEENSA_39AutoVectorizingCopyWithAssumedAlignmentILi128EEENSA_21SM90_TMA_STORE_IM2COLES2B_S2D_S2D_EEEvvEEEEvNT_6ParamsE) ;  /* 0xffffff6802b47950 */ /* 0x000fea0003c3ffff */
.L_x_183:
[----:B------:R-:W-:-:S00]  /*9530*/  BRA `(.L_x_183) ;  /* 0xfffffffc00fc7947 */ /* 0x000fc0000383ffff */
[----:B------:R-:W-:-:S00]  /*9540*/  NOP ;  /* 0x0000000000007918 */ /* 0x000fc00000000000 */
        /* <DEDUP_REMOVED lines=11> */
.L_x_184:


//--------------------- .nv.global.init           --------------------------
	.section	.nv.global.init,"aw",@progbits
.nv.global.init:
	.type		$str$29,@object
	.size		$str$29,($str$30 - $str$29)
$str$29:
        /*0000*/ 	.byte	0x28, 0x61, 0x64, 0x64, 0x72, 0x65, 0x73, 0x73, 0x20, 0x26, 0x20, 0x6d, 0x61, 0x73, 0x6b, 0x29
        /*0010*/ 	.byte	0x20, 0x3d, 0x3d, 0x20, 0x30, 0x00
	.type		$str$30,@object
	.size		$str$30,($str$28 - $str$30)
$str$30:
        /*0016*/ 	.byte	0x2f, 0x74, 0x6d, 0x70, 0x2f, 0x63, 0x75, 0x74, 0x6c, 0x61, 0x73, 0x73, 0x5f, 0x73, 0x77, 0x65
        /*0026*/ 	.byte	0x65, 0x70, 0x5f, 0x73, 0x72, 0x63, 0x2f, 0x69, 0x6e, 0x63, 0x6c, 0x75, 0x64, 0x65, 0x2f, 0x63
        /*0036*/ 	.byte	0x75, 0x74, 0x65, 0x2f, 0x70, 0x6f, 0x69, 0x6e, 0x74, 0x65, 0x72, 0x5f, 0x66, 0x6c, 0x61, 0x67
        /*0046*/ 	.byte	0x67, 0x65, 0x64, 0x2e, 0x68, 0x70, 0x70, 0x00
	.type		$str$28,@object
	.size		$str$28,($str$27 - $str$28)
$str$28:
        /*004e*/ 	.byte	0x2f, 0x74, 0x6d, 0x70, 0x2f, 0x63, 0x75, 0x74, 0x6c, 0x61, 0x73, 0x73, 0x5f, 0x73, 0x77, 0x65
        /*005e*/ 	.byte	0x65, 0x70, 0x5f, 0x73, 0x72, 0x63, 0x2f, 0x69, 0x6e, 0x63, 0x6c, 0x75, 0x64, 0x65, 0x2f, 0x63
        /*006e*/ 	.byte	0x75, 0x74, 0x65, 0x2f, 0x61, 0x74, 0x6f, 0x6d, 0x2f, 0x63, 0x6f, 0x70, 0x79, 0x5f, 0x74, 0x72
        /*007e*/ 	.byte	0x61, 0x69, 0x74, 0x73, 0x5f, 0x73, 0x6d, 0x31, 0x30, 0x30, 0x2e, 0x68, 0x70, 0x70, 0x00
	.type		$str$27,@object
	.size		$str$27,(__unnamed_1 - $str$27)
$str$27:
        /*008d*/ 	.byte	0x28, 0x28, 0x75, 0x69, 0x6e, 0x74, 0x33, 0x32, 0x5f, 0x74, 0x28, 0x74, 0x68, 0x72, 0x65, 0x61
        /*009d*/ 	.byte	0x64, 0x49, 0x64, 0x78, 0x2e, 0x78, 0x29, 0x20, 0x2f, 0x20, 0x33, 0x32, 0x29, 0x20, 0x25, 0x20
        /*00ad*/ 	.byte	0x34, 0x29, 0x20, 0x3d, 0x3d, 0x20, 0x28, 0x28, 0x28, 0x74, 0x6d, 0x65, 0x6d, 0x5f, 0x61, 0x64
        /*00bd*/ 	.byte	0x64, 0x72, 0x20, 0x3e, 0x3e, 0x20, 0x31, 0x36, 0x29, 0x20, 0x2f, 0x20, 0x33, 0x32, 0x29, 0x20
        /*00cd*/ 	.byte	0x25, 0x20, 0x34, 0x29, 0x00
	.type		__unnamed_1,@object
	.size		__unnamed_1,(__unnamed_2 - __unnamed_1)
__unnamed_1:
        /*00d2*/ 	.byte	0x61, 0x75, 0x74, 0x6f, 0x20, 0x63, 0x75, 0x74, 0x65, 0x3a, 0x3a, 0x61, 0x73, 0x5f, 0x70, 0x6f
        /* <DEDUP_REMOVED lines=24> */
        /*0262*/ 	.byte	0x3e, 0x3e, 0x3e, 0x3e, 0x5d, 0x00
	.type		__unnamed_2,@object
	.size		__unnamed_2,(.L_2 - __unnamed_2)
__unnamed_2:
        /* <DEDUP_REMOVED lines=42> */
        /*0508*/ 	.byte	0x3e, 0x3e, 0x5d, 0x00
.L_2:


//--------------------- .nv.shared._ZN7cutlass13device_kernelINS_4conv6kernel13ConvUniversalINS1_16ConvProblemShapeILNS1_8OperatorE0ELi2EEENS1_10collective14CollectiveConvINS1_47MainloopSm100TmaUmmaWarpSpecializedImplicitGemmILS5_0ELi10ELi2ELi1ELi2EN4cute5tupleIJNSA_1CILi2EEENSC_ILi1EEESE_EEEEENSB_IJNSC_ILi256EEENSC_ILi64EEENSB_IJSI_EEEEEENS_6half_tESL_NSA_8TiledMMAINSA_8MMA_AtomIJNSA_26SM100_MMA_F16BF16_2x1SM_SSISL_SL_fLi256ELi64ELNSA_4UMMA5MajorE0ELSQ_0ELNSP_7ScaleInE0ELSR_0EEEEEENSA_6LayoutINSB_IJSE_SE_SE_EEENSB_IJNSC_ILi0EEESW_SW_EEEEENSB_IJNSA_10UnderscoreESZ_SZ_EEEEENS7_6detail27Sm100ImplicitGemmTileTraitsINSA_25SM100_TMA_2SM_LOAD_IM2COLENSA_14ComposedLayoutINSA_7SwizzleILi3ELi4ELi3EEENSA_18smem_ptr_flag_bitsILi16EEENSU_INSB_IJNSC_ILi8EEESI_EEENSB_IJSI_SE_EEEEEEEvEENS13_INSA_18SM100_TMA_2SM_LOADES1E_vEEEENS_8epilogue10collective18CollectiveEpilogueINS1J_23Sm100TmaWarpSpecializedILi3ELi2ELi32ELb1ELb0EEEJNSB_IJNSC_ILi128EEESI_SJ_EEENSB_IJNSU_IS1O_SE_EENSU_INSC_ILi32EEESE_EEEEESL_NSB_IJNSB_IJlllEEESE_SW_EEESL_S1V_NS1J_6fusion15FusionCallbacksIS1N_NS1W_17LinearCombinationISL_fSL_fLNS_15FloatRoundStyleE2EEES1P_S1T_JEEENSA_5SM1004TMEM4LOAD26SM100_TMEM_LOAD_32dp32b32xENSA_20SM90_TMA_LOAD_IM2COLENS15_INS16_ILi2ELi4ELi3EEES19_NSU_INSB_IJS1A_S1R_EEENSB_IJS1R_SE_EEEEEEENSA_39AutoVectorizingCopyWithAssumedAlignmentILi128EEENSA_21SM90_TMA_STORE_IM2COLES2B_S2D_S2D_EEEvvEEEEvNT_6ParamsE --------------------------
	.section	.nv.shared._ZN7cutlass13device_kernelINS_4conv6kernel13ConvUniversalINS1_16ConvProblemShapeILNS1_8OperatorE0ELi2EEENS1_10collective14CollectiveConvINS1_47MainloopSm100TmaUmmaWarpSpecializedImplicitGemmILS5_0ELi10ELi2ELi1ELi2EN4cute5tupleIJNSA_1CILi2EEENSC_ILi1EEESE_EEEEENSB_IJNSC_ILi256EEENSC_ILi64EEENSB_IJSI_EEEEEENS_6half_tESL_NSA_8TiledMMAINSA_8MMA_AtomIJNSA_26SM100_MMA_F16BF16_2x1SM_SSISL_SL_fLi256ELi64ELNSA_4UMMA5MajorE0ELSQ_0ELNSP_7ScaleInE0ELSR_0EEEEEENSA_6LayoutINSB_IJSE_SE_SE_EEENSB_IJNSC_ILi0EEESW_SW_EEEEENSB_IJNSA_10UnderscoreESZ_SZ_EEEEENS7_6detail27Sm100ImplicitGemmTileTraitsINSA_25SM100_TMA_2SM_LOAD_IM2COLENSA_14ComposedLayoutINSA_7SwizzleILi3ELi4ELi3EEENSA_18smem_ptr_flag_bitsILi16EEENSU_INSB_IJNSC_ILi8EEESI_EEENSB_IJSI_SE_EEEEEEEvEENS13_INSA_18SM100_TMA_2SM_LOADES1E_vEEEENS_8epilogue10collective18CollectiveEpilogueINS1J_23Sm100TmaWarpSpecializedILi3ELi2ELi32ELb1ELb0EEEJNSB_IJNSC_ILi128EEESI_SJ_EEENSB_IJNSU_IS1O_SE_EENSU_INSC_ILi32EEESE_EEEEESL_NSB_IJNSB_IJlllEEESE_SW_EEESL_S1V_NS1J_6fusion15FusionCallbacksIS1N_NS1W_17LinearCombinationISL_fSL_fLNS_15FloatRoundStyleE2EEES1P_S1T_JEEENSA_5SM1004TMEM4LOAD26SM100_TMEM_LOAD_32dp32b32xENSA_20SM90_TMA_LOAD_IM2COLENS15_INS16_ILi2ELi4ELi3EEES19_NSU_INSB_IJS1A_S1R_EEENSB_IJS1R_SE_EEEEEEENSA_39AutoVectorizingCopyWithAssumedAlignmentILi128EEENSA_21SM90_TMA_STORE_IM2COLES2B_S2D_S2D_EEEvvEEEEvNT_6ParamsE,"aw",@nobits
	.sectionflags	@""
	.align	16
	.zero		1024


//--------------------- .nv.shared.reserved.0     --------------------------
	.section	.nv.shared.reserved.0,"aw",@nobits
	.weak		__nv_reservedSMEM_offset_0_alias
	.size		__nv_reservedSMEM_offset_0_alias, 0, 64
	.other		__nv_reservedSMEM_offset_0_alias,@"STO_CUDA_RESERVED_SHARED STV_DEFAULT"
__nv_reservedSMEM_offset_0_alias:
	.zero		0
.nv.shared.reserved.0:
	.zero		64
	.weak		__nv_reservedSMEM_tcgen05_partition
	.type		__nv_reservedSMEM_tcgen05_partition,@object
	.size		__nv_reservedSMEM_tcgen05_partition,(.L_0 - __nv_reservedSMEM_tcgen05_partition)
__nv_reservedSMEM_tcgen05_partition:
	.zero		32
.L_0:


//--------------------- .nv.global                --------------------------
	.section	.nv.global,"aw",@nobits
.nv.global:
	.type		_ZN39_INTERNAL_d55f0e82_4_k_cu_6cf2be4c_29194cute1_E,@object
	.size		_ZN39_INTERNAL_d55f0e82_4_k_cu_6cf2be4c_29194cute1_E,(_ZN39_INTERNAL_d55f0e82_4_k_cu_6cf2be4c_29194cuda3std3__45__cpo6cbeginE - _ZN39_INTERNAL_d55f0e82_4_k_cu_6cf2be4c_29194cute1_E)
_ZN39_INTERNAL_d55f0e82_4_k_cu_6cf2be4c_29194cute1_E:
	.zero		1
	.type		_ZN39_INTERNAL_d55f0e82_4_k_cu_6cf2be4c_29194cuda3std3__45__cpo6cbeginE,@object
	.size		_ZN39_INTERNAL_d55f0e82_4_k_cu_6cf2be4c_29194cuda3std3__45__cpo6cbeginE,(_ZN39_INTERNAL_d55f0e82_4_k_cu_6cf2be4c_29194cuda3std3__48in_placeE - _ZN39_INTERNAL_d55f0e82_4_k_cu_6cf2be4c_29194cuda3std3__45__cpo6cbeginE)
_ZN39_INTERNAL_d55f0e82_4_k_cu_6cf2be4c_29194cuda3std3__45__cpo6cbeginE:
	.zero		1
	.type		_ZN39_INTERNAL_d55f0e82_4_k_cu_6cf2be4c_29194cuda3std3__48in_placeE,@object
	.size		_ZN39_INTERNAL_d55f0e82_4_k_cu_6cf2be4c_29194cuda3std3__48in_placeE,(_ZN39_INTERNAL_d55f0e82_4_k_cu_6cf2be4c_29194cuda3std6ranges3__45__cpo9iter_moveE - _ZN39_INTERNAL_d55f0e82_4_k_cu_6cf2be4c_29194cuda3std3__48in_placeE)
_ZN39_INTERNAL_d55f0e82_4_k_cu_6cf2be4c_29194cuda3std3__48in_placeE:
	.zero		1
	.type		_ZN39_INTERNAL_d55f0e82_4_k_cu_6cf2be4c_29194cuda3std6ranges3__45__cpo9iter_moveE,@object
	.size		_ZN39_INTERNAL_d55f0e82_4_k_cu_6cf2be4c_29194cuda3std6ranges3__45__cpo9iter_moveE,(_ZN39_INTERNAL_d55f0e82_4_k_cu_6cf2be4c_29194cuda3std3__45__cpo5beginE - _ZN39_INTERNAL_d55f0e82_4_k_cu_6cf2be4c_29194cuda3std6ranges3__45__cpo9iter_moveE)
_ZN39_INTERNAL_d55f0e82_4_k_cu_6cf2be4c_29194cuda3std6ranges3__45__cpo9iter_moveE:
	.zero		1
	.type		_ZN39_INTERNAL_d55f0e82_4_k_cu_6cf2be4c_29194cuda3std3__45__cpo5beginE,@object
	.size		_ZN39_INTERNAL_d55f0e82_4_k_cu_6cf2be4c_29194cuda3std3__45__cpo5beginE,(_ZN39_INTERNAL_d55f0e82_4_k_cu_6cf2be4c_29194cuda3std3__441_GLOBAL__N__d55f0e82_4_k_cu_6cf2be4c_29196ignoreE - _ZN39_INTERNAL_d55f0e82_4_k_cu_6cf2be4c_29194cuda3std3__45__cpo5beginE)
_ZN39_INTERNAL_d55f0e82_4_k_cu_6cf2be4c_29194cuda3std3__45__cpo5beginE:
	.zero		1
	.type		_ZN39_INTERNAL_d55f0e82_4_k_cu_6cf2be4c_29194cuda3std3__441_GLOBAL__N__d55f0e82_4_k_cu_6cf2be4c_29196ignoreE,@object
	.size		_ZN39_INTERNAL_d55f0e82_4_k_cu_6cf2be4c_29194cuda3std3__441_GLOBAL__N__d55f0e82_4_k_cu_6cf2be4c_29196ignoreE,(_ZN39_INTERNAL_d55f0e82_4_k_cu_6cf2be4c_29194cute7productE - _ZN39_INTERNAL_d55f0e82_4_k_cu_6cf2be4c_29194cuda3std3__441_GLOBAL__N__d55f0e82_4_k_cu_6cf2be4c_29196ignoreE)
_ZN39_INTERNAL_d55f0e82_4_k_cu_6cf2be4c_29194cuda3std3__441_GLOBAL__N__d55f0e82_4_k_cu_6cf2be4c_29196ignoreE:
	.zero		1
	.type		_ZN39_INTERNAL_d55f0e82_4_k_cu_6cf2be4c_29194cute7productE,@object
	.size		_ZN39_INTERNAL_d55f0e82_4_k_cu_6cf2be4c_29194cute7productE,(_ZN39_INTERNAL_d55f0e82_4_k_cu_6cf2be4c_29194cuda3std3__45__cpo3endE - _ZN39_INTERNAL_d55f0e82_4_k_cu_6cf2be4c_29194cute7productE)
_ZN39_INTERNAL_d55f0e82_4_k_cu_6cf2be4c_29194cute7productE:
	.zero		1
	.type		_ZN39_INTERNAL_d55f0e82_4_k_cu_6cf2be4c_29194cuda3std3__45__cpo3endE,@object
	.size		_ZN39_INTERNAL_d55f0e82_4_k_cu_6cf2be4c_29194cuda3std3__45__cpo3endE,(_ZN39_INTERNAL_d55f0e82_4_k_cu_6cf2be4c_29194cuda3std3__419piecewise_constructE - _ZN39_INTERNAL_d55f0e82_4_k_cu_6cf2be4c_29194cuda3std3__45__cpo3endE)
_ZN39_INTERNAL_d55f0e82_4_k_cu_6cf2be4c_29194cuda3std3__45__cpo3endE:
	.zero		1
	.type		_ZN39_INTERNAL_d55f0e82_4_k_cu_6cf2be4c_29194cuda3std3__419piecewise_constructE,@object
	.size		_ZN39_INTERNAL_d55f0e82_4_k_cu_6cf2be4c_29194cuda3std3__419piecewise_constructE,(_ZN39_INTERNAL_d55f0e82_4_k_cu_6cf2be4c_29194cuda3std3__45__cpo4cendE - _ZN39_INTERNAL_d55f0e82_4_k_cu_6cf2be4c_29194cuda3std3__419piecewise_constructE)
_ZN39_INTERNAL_d55f0e82_4_k_cu_6cf2be4c_29194cuda3std3__419piecewise_constructE:
	.zero		1
	.type		_ZN39_INTERNAL_d55f0e82_4_k_cu_6cf2be4c_29194cuda3std3__45__cpo4cendE,@object
	.size		_ZN39_INTERNAL_d55f0e82_4_k_cu_6cf2be4c_29194cuda3std3__45__cpo4cendE,(_ZN39_INTERNAL_d55f0e82_4_k_cu_6cf2be4c_29194cuda3std6ranges3__45__cpo4swapE - _ZN39_INTERNAL_d55f0e82_4_k_cu_6cf2be4c_29194cuda3std3__45__cpo4cendE)
_ZN39_INTERNAL_d55f0e82_4_k_cu_6cf2be4c_29194cuda3std3__45__cpo4cendE:
	.zero		1
	.type		_ZN39_INTERNAL_d55f0e82_4_k_cu_6cf2be4c_29194cuda3std6ranges3__45__cpo4swapE,@object
	.size		_ZN39_INTERNAL_d55f0e82_4_k_cu_6cf2be4c_29194cuda3std6ranges3__45__cpo4swapE,(.L_10 - _ZN39_INTERNAL_d55f0e82_4_k_cu_6cf2be4c_29194cuda3std6ranges3__45__cpo4swapE)
_ZN39_INTERNAL_d55f0e82_4_k_cu_6cf2be4c_29194cuda3std6ranges3__45__cpo4swapE:
	.zero		1
.L_10:


//--------------------- .nv.constant0._ZN7cutlass13device_kernelINS_4conv6kernel13ConvUniversalINS1_16ConvProblemShapeILNS1_8OperatorE0ELi2EEENS1_10collective14CollectiveConvINS1_47MainloopSm100TmaUmmaWarpSpecializedImplicitGemmILS5_0ELi10ELi2ELi1ELi2EN4cute5tupleIJNSA_1CILi2EEENSC_ILi1EEESE_EEEEENSB_IJNSC_ILi256EEENSC_ILi64EEENSB_IJSI_EEEEEENS_6half_tESL_NSA_8TiledMMAINSA_8MMA_AtomIJNSA_26SM100_MMA_F16BF16_2x1SM_SSISL_SL_fLi256ELi64ELNSA_4UMMA5MajorE0ELSQ_0ELNSP_7ScaleInE0ELSR_0EEEEEENSA_6LayoutINSB_IJSE_SE_SE_EEENSB_IJNSC_ILi0EEESW_SW_EEEEENSB_IJNSA_10UnderscoreESZ_SZ_EEEEENS7_6detail27Sm100ImplicitGemmTileTraitsINSA_25SM100_TMA_2SM_LOAD_IM2COLENSA_14ComposedLayoutINSA_7SwizzleILi3ELi4ELi3EEENSA_18smem_ptr_flag_bitsILi16EEENSU_INSB_IJNSC_ILi8EEESI_EEENSB_IJSI_SE_EEEEEEEvEENS13_INSA_18SM100_TMA_2SM_LOADES1E_vEEEENS_8epilogue10collective18CollectiveEpilogueINS1J_23Sm100TmaWarpSpecializedILi3ELi2ELi32ELb1ELb0EEEJNSB_IJNSC_ILi128EEESI_SJ_EEENSB_IJNSU_IS1O_SE_EENSU_INSC_ILi32EEESE_EEEEESL_NSB_IJNSB_IJlllEEESE_SW_EEESL_S1V_NS1J_6fusion15FusionCallbacksIS1N_NS1W_17LinearCombinationISL_fSL_fLNS_15FloatRoundStyleE2EEES1P_S1T_JEEENSA_5SM1004TMEM4LOAD26SM100_TMEM_LOAD_32dp32b32xENSA_20SM90_TMA_LOAD_IM2COLENS15_INS16_ILi2ELi4ELi3EEES19_NSU_INSB_IJS1A_S1R_EEENSB_IJS1R_SE_EEEEEEENSA_39AutoVectorizingCopyWithAssumedAlignmentILi128EEENSA_21SM90_TMA_STORE_IM2COLES2B_S2D_S2D_EEEvvEEEEvNT_6ParamsE --------------------------
	.section	.nv.constant0._ZN7cutlass13device_kernelINS_4conv6kernel13ConvUniversalINS1_16ConvProblemShapeILNS1_8OperatorE0ELi2EEENS1_10collective14CollectiveConvINS1_47MainloopSm100TmaUmmaWarpSpecializedImplicitGemmILS5_0ELi10ELi2ELi1ELi2EN4cute5tupleIJNSA_1CILi2EEENSC_ILi1EEESE_EEEEENSB_IJNSC_ILi256EEENSC_ILi64EEENSB_IJSI_EEEEEENS_6half_tESL_NSA_8TiledMMAINSA_8MMA_AtomIJNSA_26SM100_MMA_F16BF16_2x1SM_SSISL_SL_fLi256ELi64ELNSA_4UMMA5MajorE0ELSQ_0ELNSP_7ScaleInE0ELSR_0EEEEEENSA_6LayoutINSB_IJSE_SE_SE_EEENSB_IJNSC_ILi0EEESW_SW_EEEEENSB_IJNSA_10UnderscoreESZ_SZ_EEEEENS7_6detail27Sm100ImplicitGemmTileTraitsINSA_25SM100_TMA_2SM_LOAD_IM2COLENSA_14ComposedLayoutINSA_7SwizzleILi3ELi4ELi3EEENSA_18smem_ptr_flag_bitsILi16EEENSU_INSB_IJNSC_ILi8EEESI_EEENSB_IJSI_SE_EEEEEEEvEENS13_INSA_18SM100_TMA_2SM_LOADES1E_vEEEENS_8epilogue10collective18CollectiveEpilogueINS1J_23Sm100TmaWarpSpecializedILi3ELi2ELi32ELb1ELb0EEEJNSB_IJNSC_ILi128EEESI_SJ_EEENSB_IJNSU_IS1O_SE_EENSU_INSC_ILi32EEESE_EEEEESL_NSB_IJNSB_IJlllEEESE_SW_EEESL_S1V_NS1J_6fusion15FusionCallbacksIS1N_NS1W_17LinearCombinationISL_fSL_fLNS_15FloatRoundStyleE2EEES1P_S1T_JEEENSA_5SM1004TMEM4LOAD26SM100_TMEM_LOAD_32dp32b32xENSA_20SM90_TMA_LOAD_IM2COLENS15_INS16_ILi2ELi4ELi3EEES19_NSU_INSB_IJS1A_S1R_EEENSB_IJS1R_SE_EEEEEEENSA_39AutoVectorizingCopyWithAssumedAlignmentILi128EEENSA_21SM90_TMA_STORE_IM2COLES2B_S2D_S2D_EEEvvEEEEvNT_6ParamsE,"a",@progbits
	.sectionflags	@""
	.align	4
.nv.constant0._ZN7cutlass13device_kernelINS_4conv6kernel13ConvUniversalINS1_16ConvProblemShapeILNS1_8OperatorE0ELi2EEENS1_10collective14CollectiveConvINS1_47MainloopSm100TmaUmmaWarpSpecializedImplicitGemmILS5_0ELi10ELi2ELi1ELi2EN4cute5tupleIJNSA_1CILi2EEENSC_ILi1EEESE_EEEEENSB_IJNSC_ILi256EEENSC_ILi64EEENSB_IJSI_EEEEEENS_6half_tESL_NSA_8TiledMMAINSA_8MMA_AtomIJNSA_26SM100_MMA_F16BF16_2x1SM_SSISL_SL_fLi256ELi64ELNSA_4UMMA5MajorE0ELSQ_0ELNSP_7ScaleInE0ELSR_0EEEEEENSA_6LayoutINSB_IJSE_SE_SE_EEENSB_IJNSC_ILi0EEESW_SW_EEEEENSB_IJNSA_10UnderscoreESZ_SZ_EEEEENS7_6detail27Sm100ImplicitGemmTileTraitsINSA_25SM100_TMA_2SM_LOAD_IM2COLENSA_14ComposedLayoutINSA_7SwizzleILi3ELi4ELi3EEENSA_18smem_ptr_flag_bitsILi16EEENSU_INSB_IJNSC_ILi8EEESI_EEENSB_IJSI_SE_EEEEEEEvEENS13_INSA_18SM100_TMA_2SM_LOADES1E_vEEEENS_8epilogue10collective18CollectiveEpilogueINS1J_23Sm100TmaWarpSpecializedILi3ELi2ELi32ELb1ELb0EEEJNSB_IJNSC_ILi128EEESI_SJ_EEENSB_IJNSU_IS1O_SE_EENSU_INSC_ILi32EEESE_EEEEESL_NSB_IJNSB_IJlllEEESE_SW_EEESL_S1V_NS1J_6fusion15FusionCallbacksIS1N_NS1W_17LinearCombinationISL_fSL_fLNS_15FloatRoundStyleE2EEES1P_S1T_JEEENSA_5SM1004TMEM4LOAD26SM100_TMEM_LOAD_32dp32b32xENSA_20SM90_TMA_LOAD_IM2COLENS15_INS16_ILi2ELi4ELi3EEES19_NSU_INSB_IJS1A_S1R_EEENSB_IJS1R_SE_EEEEEEENSA_39AutoVectorizingCopyWithAssumedAlignmentILi128EEENSA_21SM90_TMA_STORE_IM2COLES2B_S2D_S2D_EEEvvEEEEvNT_6ParamsE:
	.zero		2944


//--------------------- SYMBOLS --------------------------

	.type		.nv.reservedSmem.offset0,@object
	.size		.nv.reservedSmem.offset0,0x4
	.type		.nv.reservedSmem.cap,@object
	.size		.nv.reservedSmem.cap,0x4
	.type		__assertfail,@function
